// auto-generated by cutlass_sweep.sparse_gemm — config: {"arch": "sm_90", "cluster_m": 1, "cluster_n": 2, "dtype": "fp16", "tile_k": 128, "tile_m": 128, "tile_n": 128}
#include "cutlass/cutlass.h"
#include "cutlass/gemm/collective/collective_builder.hpp"
#include "cutlass/gemm/device/gemm_universal_adapter.h"
#include "cutlass/gemm/kernel/gemm_universal.hpp"
#include "cutlass/epilogue/collective/collective_builder.hpp"

using Elem = cutlass::half_t;
using Acc  = float;
using TileShape    = cute::Shape<cute::_128, cute::_128, cute::_128>;
using ClusterShape = cute::Shape<cute::_1, cute::_2, cute::_1>;

using CollectiveEpilogue = typename cutlass::epilogue::collective::CollectiveBuilder<
    cutlass::arch::Sm90, cutlass::arch::OpClassSparseTensorOp,
    TileShape, ClusterShape,
    cutlass::epilogue::collective::EpilogueTileAuto,
    Acc, Acc,
    Acc, cutlass::layout::ColumnMajor, 128 / cutlass::sizeof_bits<Acc>::value,
    Acc, cutlass::layout::ColumnMajor, 128 / cutlass::sizeof_bits<Acc>::value,
    cutlass::epilogue::collective::EpilogueScheduleAuto
  >::CollectiveOp;

using CollectiveMainloop = typename cutlass::gemm::collective::CollectiveBuilder<
    cutlass::arch::Sm90, cutlass::arch::OpClassSparseTensorOp,
    Elem, cutlass::layout::RowMajor, 128 / cutlass::sizeof_bits<Elem>::value,
    Elem, cutlass::layout::ColumnMajor, 128 / cutlass::sizeof_bits<Elem>::value,
    Acc,
    TileShape, ClusterShape,
    cutlass::gemm::collective::StageCountAutoCarveout<static_cast<int>(sizeof(typename CollectiveEpilogue::SharedStorage))>,
    cutlass::gemm::collective::KernelScheduleAuto
  >::CollectiveOp;

using GemmKernel = cutlass::gemm::kernel::GemmUniversal<
    cute::Shape<int,int,int,int>,
    CollectiveMainloop,
    CollectiveEpilogue
>;
using Gemm = cutlass::gemm::device::GemmUniversalAdapter<GemmKernel>;

auto* _anchor = &cutlass::device_kernel<GemmKernel>;


// ===== COMPILED SASS (sm_90a) =====

	.target	sm_90a

	.elftype	@"ET_EXEC"


//--------------------- .note.nv.tkinfo           --------------------------
	.section	.note.nv.tkinfo,"",@"SHT_NOTE"
	.sectionflags	@"SHF_NOTE_NV_TKINFO"
	.tkinfo
        /*0018*/ 	.word	0x00000002
        /*0030*/ 	.string	""
        /*0030*/ 	.string	"ptxas"
        /*0030*/ 	.string	"Cuda compilation tools, release 13.0, V13.0.88"
        /*0030*/ 	.string	"Build cuda_13.0.r13.0/compiler.36424714_0"
        /*0030*/ 	.string	"-arch sm_90a -m 64 "



//--------------------- .note.nv.cuinfo           --------------------------
	.section	.note.nv.cuinfo,"",@"SHT_NOTE"
	.sectionflags	@"SHF_NOTE_NV_CUINFO"
        /*0018*/ 	.short	0x0002
        /*001a*/ 	.short	0x005a
        /*001c*/ 	.short	0x0082
	.zero		2


//--------------------- .nv.info                  --------------------------
	.section	.nv.info,"",@"SHT_CUDA_INFO"
	.align	4


	//----- nvinfo : EIATTR_REGCOUNT
	.align		4
        /*0000*/ 	.byte	0x04, 0x2f
        /*0002*/ 	.short	(.L_12 - .L_11)
	.align		4
.L_11:
        /*0004*/ 	.word	index@(_ZN7cutlass13device_kernelINS_4gemm6kernel13GemmUniversalIN4cute5tupleIJiiiiEEENS1_10collective13CollectiveMmaINS1_40MainloopSm90TmaGmmaWarpSpecializedSparseILi4ENS5_IJNS4_1CILi1EEENSA_ILi2EEESB_EEENS1_35KernelTmaWarpSpecializedCooperativeEEENS5_IJNSA_ILi128EEESG_SG_EEENS_6half_tENS5_IJNS4_6LayoutINS5_IJiNS5_IJSC_iEEEiEEENS5_IJlNS5_IJSB_SC_EEElEEEEENSJ_INS5_IJNS5_IJNS5_IJNSA_ILi8EEESC_NSA_ILi4EEEEEEiEEENS5_IJNS5_IJNSA_ILi16EEESC_SQ_EEEiEEEiEEENS5_IJNS5_IJNS5_IJSG_ST_NSA_ILi2048EEEEEENSA_ILi8192EEEEEENS5_IJNS5_IJSB_NSA_ILi1024EEENSA_ILi32EEEEEElEEElEEEEEEEESI_NS5_IJlSB_lEEENS4_8TiledMMAINS4_8MMA_AtomIJNS4_4SM904GMMA6SPARSE27GMMA_64x128x32_F32F16F16_SSILNS1C_5MajorE0ELS1F_0ELNS1C_7ScaleInE1ELS1G_1ELNS1C_9SparseSelE0EEEEEENSJ_INS5_IJSC_SB_SB_EEENS5_IJSB_NSA_ILi0EEES1L_EEEEENS5_IJNS4_10UnderscoreES1O_S1O_EEEEENS4_23SM90_TMA_LOAD_MULTICASTENS4_14ComposedLayoutINS4_7SwizzleILi3ELi4ELi3EEENS4_25smem_sparse_ptr_flag_bitsILi2ELi16EEENSJ_INS5_IJNS5_IJSB_SP_EEENS5_IJSC_NSA_ILi64EEEEEEEEENS5_IJNS5_IJS1L_SG_EEESM_EEEEEEEvNS4_8identityENS4_13SM90_TMA_LOADENS1S_IS1U_NS4_18smem_ptr_flag_bitsILi16EEENSJ_INS5_IJSP_S1Y_EEENS5_IJS1Y_SB_EEEEEEEvS25_EENS_8epilogue10collective6detail29Sm90TmaWarpSpecializedAdapterINS2F_15DefaultEpilogueIfNS5_IJSB_llEEES2J_NS2E_6thread17LinearCombinationIfLi1EffLNS2K_9ScaleType4KindE0ELNS_15FloatRoundStyleE2EfEENS1_15EpilogueDefaultEEEEEvvEEEEvNT_6ParamsE)
        /*0008*/ 	.word	0x000000a8


	//----- nvinfo : EIATTR_FRAME_SIZE
	.align		4
.L_12:
        /*000c*/ 	.byte	0x04, 0x11
        /*000e*/ 	.short	(.L_14 - .L_13)
	.align		4
.L_13:
        /*0010*/ 	.word	index@(_ZN7cutlass13device_kernelINS_4gemm6kernel13GemmUniversalIN4cute5tupleIJiiiiEEENS1_10collective13CollectiveMmaINS1_40MainloopSm90TmaGmmaWarpSpecializedSparseILi4ENS5_IJNS4_1CILi1EEENSA_ILi2EEESB_EEENS1_35KernelTmaWarpSpecializedCooperativeEEENS5_IJNSA_ILi128EEESG_SG_EEENS_6half_tENS5_IJNS4_6LayoutINS5_IJiNS5_IJSC_iEEEiEEENS5_IJlNS5_IJSB_SC_EEElEEEEENSJ_INS5_IJNS5_IJNS5_IJNSA_ILi8EEESC_NSA_ILi4EEEEEEiEEENS5_IJNS5_IJNSA_ILi16EEESC_SQ_EEEiEEEiEEENS5_IJNS5_IJNS5_IJSG_ST_NSA_ILi2048EEEEEENSA_ILi8192EEEEEENS5_IJNS5_IJSB_NSA_ILi1024EEENSA_ILi32EEEEEElEEElEEEEEEEESI_NS5_IJlSB_lEEENS4_8TiledMMAINS4_8MMA_AtomIJNS4_4SM904GMMA6SPARSE27GMMA_64x128x32_F32F16F16_SSILNS1C_5MajorE0ELS1F_0ELNS1C_7ScaleInE1ELS1G_1ELNS1C_9SparseSelE0EEEEEENSJ_INS5_IJSC_SB_SB_EEENS5_IJSB_NSA_ILi0EEES1L_EEEEENS5_IJNS4_10UnderscoreES1O_S1O_EEEEENS4_23SM90_TMA_LOAD_MULTICASTENS4_14ComposedLayoutINS4_7SwizzleILi3ELi4ELi3EEENS4_25smem_sparse_ptr_flag_bitsILi2ELi16EEENSJ_INS5_IJNS5_IJSB_SP_EEENS5_IJSC_NSA_ILi64EEEEEEEEENS5_IJNS5_IJS1L_SG_EEESM_EEEEEEEvNS4_8identityENS4_13SM90_TMA_LOADENS1S_IS1U_NS4_18smem_ptr_flag_bitsILi16EEENSJ_INS5_IJSP_S1Y_EEENS5_IJS1Y_SB_EEEEEEEvS25_EENS_8epilogue10collective6detail29Sm90TmaWarpSpecializedAdapterINS2F_15DefaultEpilogueIfNS5_IJSB_llEEES2J_NS2E_6thread17LinearCombinationIfLi1EffLNS2K_9ScaleType4KindE0ELNS_15FloatRoundStyleE2EfEENS1_15EpilogueDefaultEEEEEvvEEEEvNT_6ParamsE)
        /*0014*/ 	.word	0x00000000


	//----- nvinfo : EIATTR_MIN_STACK_SIZE
	.align		4
.L_14:
        /*0018*/ 	.byte	0x04, 0x12
        /*001a*/ 	.short	(.L_16 - .L_15)
	.align		4
.L_15:
        /*001c*/ 	.word	index@(_ZN7cutlass13device_kernelINS_4gemm6kernel13GemmUniversalIN4cute5tupleIJiiiiEEENS1_10collective13CollectiveMmaINS1_40MainloopSm90TmaGmmaWarpSpecializedSparseILi4ENS5_IJNS4_1CILi1EEENSA_ILi2EEESB_EEENS1_35KernelTmaWarpSpecializedCooperativeEEENS5_IJNSA_ILi128EEESG_SG_EEENS_6half_tENS5_IJNS4_6LayoutINS5_IJiNS5_IJSC_iEEEiEEENS5_IJlNS5_IJSB_SC_EEElEEEEENSJ_INS5_IJNS5_IJNS5_IJNSA_ILi8EEESC_NSA_ILi4EEEEEEiEEENS5_IJNS5_IJNSA_ILi16EEESC_SQ_EEEiEEEiEEENS5_IJNS5_IJNS5_IJSG_ST_NSA_ILi2048EEEEEENSA_ILi8192EEEEEENS5_IJNS5_IJSB_NSA_ILi1024EEENSA_ILi32EEEEEElEEElEEEEEEEESI_NS5_IJlSB_lEEENS4_8TiledMMAINS4_8MMA_AtomIJNS4_4SM904GMMA6SPARSE27GMMA_64x128x32_F32F16F16_SSILNS1C_5MajorE0ELS1F_0ELNS1C_7ScaleInE1ELS1G_1ELNS1C_9SparseSelE0EEEEEENSJ_INS5_IJSC_SB_SB_EEENS5_IJSB_NSA_ILi0EEES1L_EEEEENS5_IJNS4_10UnderscoreES1O_S1O_EEEEENS4_23SM90_TMA_LOAD_MULTICASTENS4_14ComposedLayoutINS4_7SwizzleILi3ELi4ELi3EEENS4_25smem_sparse_ptr_flag_bitsILi2ELi16EEENSJ_INS5_IJNS5_IJSB_SP_EEENS5_IJSC_NSA_ILi64EEEEEEEEENS5_IJNS5_IJS1L_SG_EEESM_EEEEEEEvNS4_8identityENS4_13SM90_TMA_LOADENS1S_IS1U_NS4_18smem_ptr_flag_bitsILi16EEENSJ_INS5_IJSP_S1Y_EEENS5_IJS1Y_SB_EEEEEEEvS25_EENS_8epilogue10collective6detail29Sm90TmaWarpSpecializedAdapterINS2F_15DefaultEpilogueIfNS5_IJSB_llEEES2J_NS2E_6thread17LinearCombinationIfLi1EffLNS2K_9ScaleType4KindE0ELNS_15FloatRoundStyleE2EfEENS1_15EpilogueDefaultEEEEEvvEEEEvNT_6ParamsE)
        /*0020*/ 	.word	0x00000000
.L_16:


//--------------------- .nv.compat                --------------------------
	.section	.nv.compat,"",@"SHT_CUDA_COMPAT_INFO"
	.align	4
        /*0000*/ 	.byte	0x02, 0x09, 0x01, 0x00, 0x02, 0x02, 0x04, 0x00, 0x02, 0x05, 0x05, 0x00, 0x03, 0x07, 0x01, 0x01
        /*0010*/ 	.byte	0x02, 0x03, 0x01, 0x00, 0x02, 0x06, 0x01, 0x00, 0x04, 0x0b, 0x08, 0x00, 0x00, 0x00, 0x00, 0x00
        /*0020*/ 	.byte	0x00, 0x00, 0x00, 0x00


//--------------------- .nv.info._ZN7cutlass13device_kernelINS_4gemm6kernel13GemmUniversalIN4cute5tupleIJiiiiEEENS1_10collective13CollectiveMmaINS1_40MainloopSm90TmaGmmaWarpSpecializedSparseILi4ENS5_IJNS4_1CILi1EEENSA_ILi2EEESB_EEENS1_35KernelTmaWarpSpecializedCooperativeEEENS5_IJNSA_ILi128EEESG_SG_EEENS_6half_tENS5_IJNS4_6LayoutINS5_IJiNS5_IJSC_iEEEiEEENS5_IJlNS5_IJSB_SC_EEElEEEEENSJ_INS5_IJNS5_IJNS5_IJNSA_ILi8EEESC_NSA_ILi4EEEEEEiEEENS5_IJNS5_IJNSA_ILi16EEESC_SQ_EEEiEEEiEEENS5_IJNS5_IJNS5_IJSG_ST_NSA_ILi2048EEEEEENSA_ILi8192EEEEEENS5_IJNS5_IJSB_NSA_ILi1024EEENSA_ILi32EEEEEElEEElEEEEEEEESI_NS5_IJlSB_lEEENS4_8TiledMMAINS4_8MMA_AtomIJNS4_4SM904GMMA6SPARSE27GMMA_64x128x32_F32F16F16_SSILNS1C_5MajorE0ELS1F_0ELNS1C_7ScaleInE1ELS1G_1ELNS1C_9SparseSelE0EEEEEENSJ_INS5_IJSC_SB_SB_EEENS5_IJSB_NSA_ILi0EEES1L_EEEEENS5_IJNS4_10UnderscoreES1O_S1O_EEEEENS4_23SM90_TMA_LOAD_MULTICASTENS4_14ComposedLayoutINS4_7SwizzleILi3ELi4ELi3EEENS4_25smem_sparse_ptr_flag_bitsILi2ELi16EEENSJ_INS5_IJNS5_IJSB_SP_EEENS5_IJSC_NSA_ILi64EEEEEEEEENS5_IJNS5_IJS1L_SG_EEESM_EEEEEEEvNS4_8identityENS4_13SM90_TMA_LOADENS1S_IS1U_NS4_18smem_ptr_flag_bitsILi16EEENSJ_INS5_IJSP_S1Y_EEENS5_IJS1Y_SB_EEEEEEEvS25_EENS_8epilogue10collective6detail29Sm90TmaWarpSpecializedAdapterINS2F_15DefaultEpilogueIfNS5_IJSB_llEEES2J_NS2E_6thread17LinearCombinationIfLi1EffLNS2K_9ScaleType4KindE0ELNS_15FloatRoundStyleE2EfEENS1_15EpilogueDefaultEEEEEvvEEEEvNT_6ParamsE --------------------------
	.section	.nv.info._ZN7cutlass13device_kernelINS_4gemm6kernel13GemmUniversalIN4cute5tupleIJiiiiEEENS1_10collective13CollectiveMmaINS1_40MainloopSm90TmaGmmaWarpSpecializedSparseILi4ENS5_IJNS4_1CILi1EEENSA_ILi2EEESB_EEENS1_35KernelTmaWarpSpecializedCooperativeEEENS5_IJNSA_ILi128EEESG_SG_EEENS_6half_tENS5_IJNS4_6LayoutINS5_IJiNS5_IJSC_iEEEiEEENS5_IJlNS5_IJSB_SC_EEElEEEEENSJ_INS5_IJNS5_IJNS5_IJNSA_ILi8EEESC_NSA_ILi4EEEEEEiEEENS5_IJNS5_IJNSA_ILi16EEESC_SQ_EEEiEEEiEEENS5_IJNS5_IJNS5_IJSG_ST_NSA_ILi2048EEEEEENSA_ILi8192EEEEEENS5_IJNS5_IJSB_NSA_ILi1024EEENSA_ILi32EEEEEElEEElEEEEEEEESI_NS5_IJlSB_lEEENS4_8TiledMMAINS4_8MMA_AtomIJNS4_4SM904GMMA6SPARSE27GMMA_64x128x32_F32F16F16_SSILNS1C_5MajorE0ELS1F_0ELNS1C_7ScaleInE1ELS1G_1ELNS1C_9SparseSelE0EEEEEENSJ_INS5_IJSC_SB_SB_EEENS5_IJSB_NSA_ILi0EEES1L_EEEEENS5_IJNS4_10UnderscoreES1O_S1O_EEEEENS4_23SM90_TMA_LOAD_MULTICASTENS4_14ComposedLayoutINS4_7SwizzleILi3ELi4ELi3EEENS4_25smem_sparse_ptr_flag_bitsILi2ELi16EEENSJ_INS5_IJNS5_IJSB_SP_EEENS5_IJSC_NSA_ILi64EEEEEEEEENS5_IJNS5_IJS1L_SG_EEESM_EEEEEEEvNS4_8identityENS4_13SM90_TMA_LOADENS1S_IS1U_NS4_18smem_ptr_flag_bitsILi16EEENSJ_INS5_IJSP_S1Y_EEENS5_IJS1Y_SB_EEEEEEEvS25_EENS_8epilogue10collective6detail29Sm90TmaWarpSpecializedAdapterINS2F_15DefaultEpilogueIfNS5_IJSB_llEEES2J_NS2E_6thread17LinearCombinationIfLi1EffLNS2K_9ScaleType4KindE0ELNS_15FloatRoundStyleE2EfEENS1_15EpilogueDefaultEEEEEvvEEEEvNT_6ParamsE,"",@"SHT_CUDA_INFO"
	.sectionflags	@""
	.align	4


	//----- nvinfo : EIATTR_CUDA_API_VERSION
	.align		4
        /*0000*/ 	.byte	0x04, 0x37
        /*0002*/ 	.short	(.L_18 - .L_17)
.L_17:
        /*0004*/ 	.word	0x00000082


	//----- nvinfo : EIATTR_KPARAM_INFO
	.align		4
.L_18:
        /*0008*/ 	.byte	0x04, 0x17
        /*000a*/ 	.short	(.L_20 - .L_19)
.L_19:
        /*000c*/ 	.word	0x00000000
        /*0010*/ 	.short	0x0000
        /*0012*/ 	.short	0x0070
        /*0014*/ 	.byte	0x00, 0xf0, 0x01, 0x14


	//----- nvinfo : EIATTR_SPARSE_MMA_MASK
	.align		4
.L_20:
        /*0018*/ 	.byte	0x03, 0x50
        /*001a*/ 	.short	0x0002


	//----- nvinfo : EIATTR_MAXREG_COUNT
	.align		4
        /*001c*/ 	.byte	0x03, 0x1b
        /*001e*/ 	.short	0x00a8


	//----- nvinfo : EIATTR_NUM_BARRIERS
	.align		4
        /*0020*/ 	.byte	0x02, 0x4c
        /*0022*/ 	.byte	0x01
	.zero		1


	//----- nvinfo : EIATTR_MERCURY_ISA_VERSION
	.align		4
        /*0024*/ 	.byte	0x03, 0x5f
        /*0026*/ 	.short	0x0101


	//----- nvinfo : EIATTR_INT_WARP_WIDE_INSTR_OFFSETS
	.align		4
        /*0028*/ 	.byte	0x04, 0x31
        /*002a*/ 	.short	(.L_22 - .L_21)


	//   ....[0]....
.L_21:
        /*002c*/ 	.word	0x000004c0


	//   ....[1]....
        /*0030*/ 	.word	0x000004e0


	//   ....[2]....
        /*0034*/ 	.word	0x00000690


	//----- nvinfo : EIATTR_COOP_GROUP_MASK_REGIDS
	.align		4
.L_22:
        /*0038*/ 	.byte	0x04, 0x29
        /*003a*/ 	.short	(.L_24 - .L_23)


	//   ....[0]....
.L_23:
        /*003c*/ 	.word	0xffffffff


	//   ....[1]....
        /*0040*/ 	.word	0xffffffff


	//   ....[2]....
        /*0044*/ 	.word	0xffffffff


	//   ....[3]....
        /*0048*/ 	.word	0xffffffff


	//   ....[4]....
        /*004c*/ 	.word	0xffffffff


	//   ....[5]....
        /*0050*/ 	.word	0xffffffff


	//----- nvinfo : EIATTR_COOP_GROUP_INSTR_OFFSETS
	.align		4
.L_24:
        /*0054*/ 	.byte	0x04, 0x28
        /*0056*/ 	.short	(.L_26 - .L_25)


	//   ....[0]....
.L_25:
        /*0058*/ 	.word	0x00000060


	//   ....[1]....
        /*005c*/ 	.word	0x00000070


	//   ....[2]....
        /*0060*/ 	.word	0x00000160


	//   ....[3]....
        /*0064*/ 	.word	0x000002f0


	//   ....[4]....
        /*0068*/ 	.word	0x000007c0


	//   ....[5]....
        /*006c*/ 	.word	0x000014b0


	//----- nvinfo : EIATTR_REG_RECONFIG
	.align		4
.L_26:
        /*0070*/ 	.byte	0x01, 0x54
	.zero		2


	//----- nvinfo : EIATTR_MBARRIER_INSTR_OFFSETS
	.align		4
        /*0074*/ 	.byte	0x04, 0x39
        /*0076*/ 	.short	(.L_28 - .L_27)


	//   ....[0]....
.L_27:
        /*0078*/ 	.word	0x00000260
        /*007c*/ 	.word	0x000000ff
        /*0080*/ 	.word	0x00000000
        /*0084*/ 	.short	0x0100
        /*0086*/ 	.byte	0x08
	.zero		1


	//   ....[1]....
        /*0088*/ 	.word	0x00000270
        /*008c*/ 	.word	0x000000ff
        /*0090*/ 	.word	0x00000020
        /*0094*/ 	.short	0x0100
        /*0096*/ 	.byte	0x08
	.zero		1


	//   ....[2]....
        /*0098*/ 	.word	0x00000280
        /*009c*/ 	.word	0x000000ff
        /*00a0*/ 	.word	0x00000008
        /*00a4*/ 	.short	0x0100
        /*00a6*/ 	.byte	0x08
	.zero		1


	//   ....[3]....
        /*00a8*/ 	.word	0x00000290
        /*00ac*/ 	.word	0x000000ff
        /*00b0*/ 	.word	0x00000028
        /*00b4*/ 	.short	0x0100
        /*00b6*/ 	.byte	0x08
	.zero		1


	//   ....[4]....
        /*00b8*/ 	.word	0x000002a0
        /*00bc*/ 	.word	0x000000ff
        /*00c0*/ 	.word	0x00000010
        /*00c4*/ 	.short	0x0100
        /*00c6*/ 	.byte	0x08
	.zero		1


	//   ....[5]....
        /*00c8*/ 	.word	0x000002b0
        /*00cc*/ 	.word	0x000000ff
        /*00d0*/ 	.word	0x00000030
        /*00d4*/ 	.short	0x0100
        /*00d6*/ 	.byte	0x08
	.zero		1


	//   ....[6]....
        /*00d8*/ 	.word	0x000002c0
        /*00dc*/ 	.word	0x000000ff
        /*00e0*/ 	.word	0x00000018
        /*00e4*/ 	.short	0x0100
        /*00e6*/ 	.byte	0x08
	.zero		1


	//   ....[7]....
        /*00e8*/ 	.word	0x000002d0
        /*00ec*/ 	.word	0x000000ff
        /*00f0*/ 	.word	0x00000038
        /*00f4*/ 	.short	0x0100
        /*00f6*/ 	.byte	0x08
	.zero		1


	//   ....[8]....
        /*00f8*/ 	.word	0x00000720
        /*00fc*/ 	.word	0x000000ff
        /*0100*/ 	.word	0x00000050
        /*0104*/ 	.short	0x0100
        /*0106*/ 	.byte	0x06
	.zero		1


	//   ....[9]....
        /*0108*/ 	.word	0x00000770
        /*010c*/ 	.word	0x000000ff
        /*0110*/ 	.word	0x00000058
        /*0114*/ 	.short	0x0100
        /*0116*/ 	.byte	0x06
	.zero		1


	//   ....[10]....
        /*0118*/ 	.word	0x00001870
        /*011c*/ 	.word	0x000000ff
        /*0120*/ 	.word	0x00000000
        /*0124*/ 	.short	0x010a
        /*0126*/ 	.byte	0x08
	.zero		1


	//   ....[11]....
        /*0128*/ 	.word	0x000018b0
        /*012c*/ 	.word	0x000000ff
        /*0130*/ 	.word	0x00000000
        /*0134*/ 	.short	0x010a
        /*0136*/ 	.byte	0x08
	.zero		1


	//   ....[12]....
        /*0138*/ 	.word	0x00001b20
        /*013c*/ 	.word	0x00000059
        /*0140*/ 	.word	0x00000000
        /*0144*/ 	.short	0x0101
        /*0146*/ 	.byte	0x3f
	.zero		1


	//   ....[13]....
        /*0148*/ 	.word	0x000076b0
        /*014c*/ 	.word	0x00000018
        /*0150*/ 	.word	0x00000020
        /*0154*/ 	.short	0x010a
        /*0156*/ 	.byte	0x3f
	.zero		1


	//   ....[14]....
        /*0158*/ 	.word	0x00007b90
        /*015c*/ 	.word	0x00000005
        /*0160*/ 	.word	0x00000058
        /*0164*/ 	.short	0x0101
        /*0166*/ 	.byte	0x3f
	.zero		1


	//   ....[15]....
        /*0168*/ 	.word	0x00008290
        /*016c*/ 	.word	0x00000005
        /*0170*/ 	.word	0x00000000
        /*0174*/ 	.short	0x010a
        /*0176*/ 	.byte	0x3f
	.zero		1


	//   ....[16]....
        /*0178*/ 	.word	0x00008310
        /*017c*/ 	.word	0x00000007
        /*0180*/ 	.word	0x00000000
        /*0184*/ 	.short	0x010a
        /*0186*/ 	.byte	0x3f
	.zero		1


	//   ....[17]....
        /*0188*/ 	.word	0x000083a0
        /*018c*/ 	.word	0x00000006
        /*0190*/ 	.word	0x00000000
        /*0194*/ 	.short	0x010a
        /*0196*/ 	.byte	0x3f
	.zero		1


	//   ....[18]....
        /*0198*/ 	.word	0x00008430
        /*019c*/ 	.word	0x00000003
        /*01a0*/ 	.word	0x00000000
        /*01a4*/ 	.short	0x010a
        /*01a6*/ 	.byte	0x3f
	.zero		1


	//   ....[19]....
        /*01a8*/ 	.word	0x000084a0
        /*01ac*/ 	.word	0x00000059
        /*01b0*/ 	.word	0x00000000
        /*01b4*/ 	.short	0x010a
        /*01b6*/ 	.byte	0x3f
	.zero		1


	//   ....[20]....
        /*01b8*/ 	.word	0x00008570
        /*01bc*/ 	.word	0x00000018
        /*01c0*/ 	.word	0x00000020
        /*01c4*/ 	.short	0x010a
        /*01c6*/ 	.byte	0x3f
	.zero		1


	//   ....[21]....
        /*01c8*/ 	.word	0x00008640
        /*01cc*/ 	.word	0x00000005
        /*01d0*/ 	.word	0x00000000
        /*01d4*/ 	.short	0x010a
        /*01d6*/ 	.byte	0x3f
	.zero		1


	//   ....[22]....
        /*01d8*/ 	.word	0x00008690
        /*01dc*/ 	.word	0x00000007
        /*01e0*/ 	.word	0x00000000
        /*01e4*/ 	.short	0x010a
        /*01e6*/ 	.byte	0x3f
	.zero		1


	//   ....[23]....
        /*01e8*/ 	.word	0x000086e0
        /*01ec*/ 	.word	0x00000006
        /*01f0*/ 	.word	0x00000000
        /*01f4*/ 	.short	0x010a
        /*01f6*/ 	.byte	0x3f
	.zero		1


	//----- nvinfo : EIATTR_NUM_MBARRIERS
	.align		4
.L_28:
        /*01f8*/ 	.byte	0x03, 0x38
        /*01fa*/ 	.short	0x000a


	//----- nvinfo : EIATTR_EXIT_INSTR_OFFSETS
	.align		4
        /*01fc*/ 	.byte	0x04, 0x1c
        /*01fe*/ 	.short	(.L_30 - .L_29)


	//   ....[0]....
.L_29:
        /*0200*/ 	.word	0x00000990


	//   ....[1]....
        /*0204*/ 	.word	0x00001180


	//   ....[2]....
        /*0208*/ 	.word	0x00006de0


	//   ....[3]....
        /*020c*/ 	.word	0x00007320


	//   ....[4]....
        /*0210*/ 	.word	0x00008480


	//----- nvinfo : EIATTR_MAX_THREADS
	.align		4
.L_30:
        /*0214*/ 	.byte	0x04, 0x05
        /*0216*/ 	.short	(.L_32 - .L_31)
.L_31:
        /*0218*/ 	.word	0x00000180
        /*021c*/ 	.word	0x00000001
        /*0220*/ 	.word	0x00000001


	//----- nvinfo : EIATTR_CRS_STACK_SIZE
	.align		4
.L_32:
        /*0224*/ 	.byte	0x04, 0x1e
        /*0226*/ 	.short	(.L_34 - .L_33)
.L_33:
        /*0228*/ 	.word	0x00000000


	//----- nvinfo : EIATTR_CBANK_PARAM_SIZE
	.align		4
.L_34:
        /*022c*/ 	.byte	0x03, 0x19
        /*022e*/ 	.short	0x0570


	//----- nvinfo : EIATTR_PARAM_CBANK
	.align		4
        /*0230*/ 	.byte	0x04, 0x0a
        /*0232*/ 	.short	(.L_36 - .L_35)
	.align		4
.L_35:
        /*0234*/ 	.word	index@(.nv.constant0._ZN7cutlass13device_kernelINS_4gemm6kernel13GemmUniversalIN4cute5tupleIJiiiiEEENS1_10collective13CollectiveMmaINS1_40MainloopSm90TmaGmmaWarpSpecializedSparseILi4ENS5_IJNS4_1CILi1EEENSA_ILi2EEESB_EEENS1_35KernelTmaWarpSpecializedCooperativeEEENS5_IJNSA_ILi128EEESG_SG_EEENS_6half_tENS5_IJNS4_6LayoutINS5_IJiNS5_IJSC_iEEEiEEENS5_IJlNS5_IJSB_SC_EEElEEEEENSJ_INS5_IJNS5_IJNS5_IJNSA_ILi8EEESC_NSA_ILi4EEEEEEiEEENS5_IJNS5_IJNSA_ILi16EEESC_SQ_EEEiEEEiEEENS5_IJNS5_IJNS5_IJSG_ST_NSA_ILi2048EEEEEENSA_ILi8192EEEEEENS5_IJNS5_IJSB_NSA_ILi1024EEENSA_ILi32EEEEEElEEElEEEEEEEESI_NS5_IJlSB_lEEENS4_8TiledMMAINS4_8MMA_AtomIJNS4_4SM904GMMA6SPARSE27GMMA_64x128x32_F32F16F16_SSILNS1C_5MajorE0ELS1F_0ELNS1C_7ScaleInE1ELS1G_1ELNS1C_9SparseSelE0EEEEEENSJ_INS5_IJSC_SB_SB_EEENS5_IJSB_NSA_ILi0EEES1L_EEEEENS5_IJNS4_10UnderscoreES1O_S1O_EEEEENS4_23SM90_TMA_LOAD_MULTICASTENS4_14ComposedLayoutINS4_7SwizzleILi3ELi4ELi3EEENS4_25smem_sparse_ptr_flag_bitsILi2ELi16EEENSJ_INS5_IJNS5_IJSB_SP_EEENS5_IJSC_NSA_ILi64EEEEEEEEENS5_IJNS5_IJS1L_SG_EEESM_EEEEEEEvNS4_8identityENS4_13SM90_TMA_LOADENS1S_IS1U_NS4_18smem_ptr_flag_bitsILi16EEENSJ_INS5_IJSP_S1Y_EEENS5_IJS1Y_SB_EEEEEEEvS25_EENS_8epilogue10collective6detail29Sm90TmaWarpSpecializedAdapterINS2F_15DefaultEpilogueIfNS5_IJSB_llEEES2J_NS2E_6thread17LinearCombinationIfLi1EffLNS2K_9ScaleType4KindE0ELNS_15FloatRoundStyleE2EfEENS1_15EpilogueDefaultEEEEEvvEEEEvNT_6ParamsE)
        /*0238*/ 	.short	0x0210
        /*023a*/ 	.short	0x0570


	//----- nvinfo : EIATTR_SW_WAR
	.align		4
.L_36:
        /*023c*/ 	.byte	0x04, 0x36
        /*023e*/ 	.short	(.L_38 - .L_37)
.L_37:
        /*0240*/ 	.word	0x00000008
.L_38:


//--------------------- .nv.callgraph             --------------------------
	.section	.nv.callgraph,"",@"SHT_CUDA_CALLGRAPH"
	.align	4
	.sectionentsize	8
	.align		4
        /*0000*/ 	.word	0x00000000
	.align		4
        /*0004*/ 	.word	0xffffffff
	.align		4
        /*0008*/ 	.word	0x00000000
	.align		4
        /*000c*/ 	.word	0xfffffffe
	.align		4
        /*0010*/ 	.word	0x00000000
	.align		4
        /*0014*/ 	.word	0xfffffffd
	.align		4
        /*0018*/ 	.word	0x00000000
	.align		4
        /*001c*/ 	.word	0xfffffffc


//--------------------- .nv.constant4             --------------------------
	.section	.nv.constant4,"a",@progbits
	.align	8
	.align		8
.nv.constant4:
        /*0000*/ 	.dword	_ZN39_INTERNAL_2dfa3923_4_k_cu_9b6c123f_27924cuda3std3__45__cpo5beginE
	.align		8
        /*0008*/ 	.dword	_ZN39_INTERNAL_2dfa3923_4_k_cu_9b6c123f_27924cuda3std3__45__cpo3endE
	.align		8
        /*0010*/ 	.dword	_ZN39_INTERNAL_2dfa3923_4_k_cu_9b6c123f_27924cuda3std3__45__cpo6cbeginE
	.align		8
        /*0018*/ 	.dword	_ZN39_INTERNAL_2dfa3923_4_k_cu_9b6c123f_27924cuda3std3__45__cpo4cendE
	.align		8
        /*0020*/ 	.dword	_ZN39_INTERNAL_2dfa3923_4_k_cu_9b6c123f_27924cuda3std3__441_GLOBAL__N__2dfa3923_4_k_cu_9b6c123f_27926ignoreE
	.align		8
        /*0028*/ 	.dword	_ZN39_INTERNAL_2dfa3923_4_k_cu_9b6c123f_27924cuda3std3__419piecewise_constructE
	.align		8
        /*0030*/ 	.dword	_ZN39_INTERNAL_2dfa3923_4_k_cu_9b6c123f_27924cuda3std3__48in_placeE
	.align		8
        /*0038*/ 	.dword	_ZN39_INTERNAL_2dfa3923_4_k_cu_9b6c123f_27924cuda3std6ranges3__45__cpo4swapE
	.align		8
        /*0040*/ 	.dword	_ZN39_INTERNAL_2dfa3923_4_k_cu_9b6c123f_27924cuda3std6ranges3__45__cpo9iter_moveE
	.align		8
        /*0048*/ 	.dword	_ZN39_INTERNAL_2dfa3923_4_k_cu_9b6c123f_27924cute7productE
	.align		8
        /*0050*/ 	.dword	_ZN39_INTERNAL_2dfa3923_4_k_cu_9b6c123f_27924cute1_E


//--------------------- .text._ZN7cutlass13device_kernelINS_4gemm6kernel13GemmUniversalIN4cute5tupleIJiiiiEEENS1_10collective13CollectiveMmaINS1_40MainloopSm90TmaGmmaWarpSpecializedSparseILi4ENS5_IJNS4_1CILi1EEENSA_ILi2EEESB_EEENS1_35KernelTmaWarpSpecializedCooperativeEEENS5_IJNSA_ILi128EEESG_SG_EEENS_6half_tENS5_IJNS4_6LayoutINS5_IJiNS5_IJSC_iEEEiEEENS5_IJlNS5_IJSB_SC_EEElEEEEENSJ_INS5_IJNS5_IJNS5_IJNSA_ILi8EEESC_NSA_ILi4EEEEEEiEEENS5_IJNS5_IJNSA_ILi16EEESC_SQ_EEEiEEEiEEENS5_IJNS5_IJNS5_IJSG_ST_NSA_ILi2048EEEEEENSA_ILi8192EEEEEENS5_IJNS5_IJSB_NSA_ILi1024EEENSA_ILi32EEEEEElEEElEEEEEEEESI_NS5_IJlSB_lEEENS4_8TiledMMAINS4_8MMA_AtomIJNS4_4SM904GMMA6SPARSE27GMMA_64x128x32_F32F16F16_SSILNS1C_5MajorE0ELS1F_0ELNS1C_7ScaleInE1ELS1G_1ELNS1C_9SparseSelE0EEEEEENSJ_INS5_IJSC_SB_SB_EEENS5_IJSB_NSA_ILi0EEES1L_EEEEENS5_IJNS4_10UnderscoreES1O_S1O_EEEEENS4_23SM90_TMA_LOAD_MULTICASTENS4_14ComposedLayoutINS4_7SwizzleILi3ELi4ELi3EEENS4_25smem_sparse_ptr_flag_bitsILi2ELi16EEENSJ_INS5_IJNS5_IJSB_SP_EEENS5_IJSC_NSA_ILi64EEEEEEEEENS5_IJNS5_IJS1L_SG_EEESM_EEEEEEEvNS4_8identityENS4_13SM90_TMA_LOADENS1S_IS1U_NS4_18smem_ptr_flag_bitsILi16EEENSJ_INS5_IJSP_S1Y_EEENS5_IJS1Y_SB_EEEEEEEvS25_EENS_8epilogue10collective6detail29Sm90TmaWarpSpecializedAdapterINS2F_15DefaultEpilogueIfNS5_IJSB_llEEES2J_NS2E_6thread17LinearCombinationIfLi1EffLNS2K_9ScaleType4KindE0ELNS_15FloatRoundStyleE2EfEENS1_15EpilogueDefaultEEEEEvvEEEEvNT_6ParamsE --------------------------
	.section	.text._ZN7cutlass13device_kernelINS_4gemm6kernel13GemmUniversalIN4cute5tupleIJiiiiEEENS1_10collective13CollectiveMmaINS1_40MainloopSm90TmaGmmaWarpSpecializedSparseILi4ENS5_IJNS4_1CILi1EEENSA_ILi2EEESB_EEENS1_35KernelTmaWarpSpecializedCooperativeEEENS5_IJNSA_ILi128EEESG_SG_EEENS_6half_tENS5_IJNS4_6LayoutINS5_IJiNS5_IJSC_iEEEiEEENS5_IJlNS5_IJSB_SC_EEElEEEEENSJ_INS5_IJNS5_IJNS5_IJNSA_ILi8EEESC_NSA_ILi4EEEEEEiEEENS5_IJNS5_IJNSA_ILi16EEESC_SQ_EEEiEEEiEEENS5_IJNS5_IJNS5_IJSG_ST_NSA_ILi2048EEEEEENSA_ILi8192EEEEEENS5_IJNS5_IJSB_NSA_ILi1024EEENSA_ILi32EEEEEElEEElEEEEEEEESI_NS5_IJlSB_lEEENS4_8TiledMMAINS4_8MMA_AtomIJNS4_4SM904GMMA6SPARSE27GMMA_64x128x32_F32F16F16_SSILNS1C_5MajorE0ELS1F_0ELNS1C_7ScaleInE1ELS1G_1ELNS1C_9SparseSelE0EEEEEENSJ_INS5_IJSC_SB_SB_EEENS5_IJSB_NSA_ILi0EEES1L_EEEEENS5_IJNS4_10UnderscoreES1O_S1O_EEEEENS4_23SM90_TMA_LOAD_MULTICASTENS4_14ComposedLayoutINS4_7SwizzleILi3ELi4ELi3EEENS4_25smem_sparse_ptr_flag_bitsILi2ELi16EEENSJ_INS5_IJNS5_IJSB_SP_EEENS5_IJSC_NSA_ILi64EEEEEEEEENS5_IJNS5_IJS1L_SG_EEESM_EEEEEEEvNS4_8identityENS4_13SM90_TMA_LOADENS1S_IS1U_NS4_18smem_ptr_flag_bitsILi16EEENSJ_INS5_IJSP_S1Y_EEENS5_IJS1Y_SB_EEEEEEEvS25_EENS_8epilogue10collective6detail29Sm90TmaWarpSpecializedAdapterINS2F_15DefaultEpilogueIfNS5_IJSB_llEEES2J_NS2E_6thread17LinearCombinationIfLi1EffLNS2K_9ScaleType4KindE0ELNS_15FloatRoundStyleE2EfEENS1_15EpilogueDefaultEEEEEvvEEEEvNT_6ParamsE,"ax",@progbits
	.align	128
.text._ZN7cutlass13device_kernelINS_4gemm6kernel13GemmUniversalIN4cute5tupleIJiiiiEEENS1_10collective13CollectiveMmaINS1_40MainloopSm90TmaGmmaWarpSpecializedSparseILi4ENS5_IJNS4_1CILi1EEENSA_ILi2EEESB_EEENS1_35KernelTmaWarpSpecializedCooperativeEEENS5_IJNSA_ILi128EEESG_SG_EEENS_6half_tENS5_IJNS4_6LayoutINS5_IJiNS5_IJSC_iEEEiEEENS5_IJlNS5_IJSB_SC_EEElEEEEENSJ_INS5_IJNS5_IJNS5_IJNSA_ILi8EEESC_NSA_ILi4EEEEEEiEEENS5_IJNS5_IJNSA_ILi16EEESC_SQ_EEEiEEEiEEENS5_IJNS5_IJNS5_IJSG_ST_NSA_ILi2048EEEEEENSA_ILi8192EEEEEENS5_IJNS5_IJSB_NSA_ILi1024EEENSA_ILi32EEEEEElEEElEEEEEEEESI_NS5_IJlSB_lEEENS4_8TiledMMAINS4_8MMA_AtomIJNS4_4SM904GMMA6SPARSE27GMMA_64x128x32_F32F16F16_SSILNS1C_5MajorE0ELS1F_0ELNS1C_7ScaleInE1ELS1G_1ELNS1C_9SparseSelE0EEEEEENSJ_INS5_IJSC_SB_SB_EEENS5_IJSB_NSA_ILi0EEES1L_EEEEENS5_IJNS4_10UnderscoreES1O_S1O_EEEEENS4_23SM90_TMA_LOAD_MULTICASTENS4_14ComposedLayoutINS4_7SwizzleILi3ELi4ELi3EEENS4_25smem_sparse_ptr_flag_bitsILi2ELi16EEENSJ_INS5_IJNS5_IJSB_SP_EEENS5_IJSC_NSA_ILi64EEEEEEEEENS5_IJNS5_IJS1L_SG_EEESM_EEEEEEEvNS4_8identityENS4_13SM90_TMA_LOADENS1S_IS1U_NS4_18smem_ptr_flag_bitsILi16EEENSJ_INS5_IJSP_S1Y_EEENS5_IJS1Y_SB_EEEEEEEvS25_EENS_8epilogue10collective6detail29Sm90TmaWarpSpecializedAdapterINS2F_15DefaultEpilogueIfNS5_IJSB_llEEES2J_NS2E_6thread17LinearCombinationIfLi1EffLNS2K_9ScaleType4KindE0ELNS_15FloatRoundStyleE2EfEENS1_15EpilogueDefaultEEEEEvvEEEEvNT_6ParamsE:
        .type           _ZN7cutlass13device_kernelINS_4gemm6kernel13GemmUniversalIN4cute5tupleIJiiiiEEENS1_10collective13CollectiveMmaINS1_40MainloopSm90TmaGmmaWarpSpecializedSparseILi4ENS5_IJNS4_1CILi1EEENSA_ILi2EEESB_EEENS1_35KernelTmaWarpSpecializedCooperativeEEENS5_IJNSA_ILi128EEESG_SG_EEENS_6half_tENS5_IJNS4_6LayoutINS5_IJiNS5_IJSC_iEEEiEEENS5_IJlNS5_IJSB_SC_EEElEEEEENSJ_INS5_IJNS5_IJNS5_IJNSA_ILi8EEESC_NSA_ILi4EEEEEEiEEENS5_IJNS5_IJNSA_ILi16EEESC_SQ_EEEiEEEiEEENS5_IJNS5_IJNS5_IJSG_ST_NSA_ILi2048EEEEEENSA_ILi8192EEEEEENS5_IJNS5_IJSB_NSA_ILi1024EEENSA_ILi32EEEEEElEEElEEEEEEEESI_NS5_IJlSB_lEEENS4_8TiledMMAINS4_8MMA_AtomIJNS4_4SM904GMMA6SPARSE27GMMA_64x128x32_F32F16F16_SSILNS1C_5MajorE0ELS1F_0ELNS1C_7ScaleInE1ELS1G_1ELNS1C_9SparseSelE0EEEEEENSJ_INS5_IJSC_SB_SB_EEENS5_IJSB_NSA_ILi0EEES1L_EEEEENS5_IJNS4_10UnderscoreES1O_S1O_EEEEENS4_23SM90_TMA_LOAD_MULTICASTENS4_14ComposedLayoutINS4_7SwizzleILi3ELi4ELi3EEENS4_25smem_sparse_ptr_flag_bitsILi2ELi16EEENSJ_INS5_IJNS5_IJSB_SP_EEENS5_IJSC_NSA_ILi64EEEEEEEEENS5_IJNS5_IJS1L_SG_EEESM_EEEEEEEvNS4_8identityENS4_13SM90_TMA_LOADENS1S_IS1U_NS4_18smem_ptr_flag_bitsILi16EEENSJ_INS5_IJSP_S1Y_EEENS5_IJS1Y_SB_EEEEEEEvS25_EENS_8epilogue10collective6detail29Sm90TmaWarpSpecializedAdapterINS2F_15DefaultEpilogueIfNS5_IJSB_llEEES2J_NS2E_6thread17LinearCombinationIfLi1EffLNS2K_9ScaleType4KindE0ELNS_15FloatRoundStyleE2EfEENS1_15EpilogueDefaultEEEEEvvEEEEvNT_6ParamsE,@function
        .size           _ZN7cutlass13device_kernelINS_4gemm6kernel13GemmUniversalIN4cute5tupleIJiiiiEEENS1_10collective13CollectiveMmaINS1_40MainloopSm90TmaGmmaWarpSpecializedSparseILi4ENS5_IJNS4_1CILi1EEENSA_ILi2EEESB_EEENS1_35KernelTmaWarpSpecializedCooperativeEEENS5_IJNSA_ILi128EEESG_SG_EEENS_6half_tENS5_IJNS4_6LayoutINS5_IJiNS5_IJSC_iEEEiEEENS5_IJlNS5_IJSB_SC_EEElEEEEENSJ_INS5_IJNS5_IJNS5_IJNSA_ILi8EEESC_NSA_ILi4EEEEEEiEEENS5_IJNS5_IJNSA_ILi16EEESC_SQ_EEEiEEEiEEENS5_IJNS5_IJNS5_IJSG_ST_NSA_ILi2048EEEEEENSA_ILi8192EEEEEENS5_IJNS5_IJSB_NSA_ILi1024EEENSA_ILi32EEEEEElEEElEEEEEEEESI_NS5_IJlSB_lEEENS4_8TiledMMAINS4_8MMA_AtomIJNS4_4SM904GMMA6SPARSE27GMMA_64x128x32_F32F16F16_SSILNS1C_5MajorE0ELS1F_0ELNS1C_7ScaleInE1ELS1G_1ELNS1C_9SparseSelE0EEEEEENSJ_INS5_IJSC_SB_SB_EEENS5_IJSB_NSA_ILi0EEES1L_EEEEENS5_IJNS4_10UnderscoreES1O_S1O_EEEEENS4_23SM90_TMA_LOAD_MULTICASTENS4_14ComposedLayoutINS4_7SwizzleILi3ELi4ELi3EEENS4_25smem_sparse_ptr_flag_bitsILi2ELi16EEENSJ_INS5_IJNS5_IJSB_SP_EEENS5_IJSC_NSA_ILi64EEEEEEEEENS5_IJNS5_IJS1L_SG_EEESM_EEEEEEEvNS4_8identityENS4_13SM90_TMA_LOADENS1S_IS1U_NS4_18smem_ptr_flag_bitsILi16EEENSJ_INS5_IJSP_S1Y_EEENS5_IJS1Y_SB_EEEEEEEvS25_EENS_8epilogue10collective6detail29Sm90TmaWarpSpecializedAdapterINS2F_15DefaultEpilogueIfNS5_IJSB_llEEES2J_NS2E_6thread17LinearCombinationIfLi1EffLNS2K_9ScaleType4KindE0ELNS_15FloatRoundStyleE2EfEENS1_15EpilogueDefaultEEEEEvvEEEEvNT_6ParamsE,(.L_x_192 - _ZN7cutlass13device_kernelINS_4gemm6kernel13GemmUniversalIN4cute5tupleIJiiiiEEENS1_10collective13CollectiveMmaINS1_40MainloopSm90TmaGmmaWarpSpecializedSparseILi4ENS5_IJNS4_1CILi1EEENSA_ILi2EEESB_EEENS1_35KernelTmaWarpSpecializedCooperativeEEENS5_IJNSA_ILi128EEESG_SG_EEENS_6half_tENS5_IJNS4_6LayoutINS5_IJiNS5_IJSC_iEEEiEEENS5_IJlNS5_IJSB_SC_EEElEEEEENSJ_INS5_IJNS5_IJNS5_IJNSA_ILi8EEESC_NSA_ILi4EEEEEEiEEENS5_IJNS5_IJNSA_ILi16EEESC_SQ_EEEiEEEiEEENS5_IJNS5_IJNS5_IJSG_ST_NSA_ILi2048EEEEEENSA_ILi8192EEEEEENS5_IJNS5_IJSB_NSA_ILi1024EEENSA_ILi32EEEEEElEEElEEEEEEEESI_NS5_IJlSB_lEEENS4_8TiledMMAINS4_8MMA_AtomIJNS4_4SM904GMMA6SPARSE27GMMA_64x128x32_F32F16F16_SSILNS1C_5MajorE0ELS1F_0ELNS1C_7ScaleInE1ELS1G_1ELNS1C_9SparseSelE0EEEEEENSJ_INS5_IJSC_SB_SB_EEENS5_IJSB_NSA_ILi0EEES1L_EEEEENS5_IJNS4_10UnderscoreES1O_S1O_EEEEENS4_23SM90_TMA_LOAD_MULTICASTENS4_14ComposedLayoutINS4_7SwizzleILi3ELi4ELi3EEENS4_25smem_sparse_ptr_flag_bitsILi2ELi16EEENSJ_INS5_IJNS5_IJSB_SP_EEENS5_IJSC_NSA_ILi64EEEEEEEEENS5_IJNS5_IJS1L_SG_EEESM_EEEEEEEvNS4_8identityENS4_13SM90_TMA_LOADENS1S_IS1U_NS4_18smem_ptr_flag_bitsILi16EEENSJ_INS5_IJSP_S1Y_EEENS5_IJS1Y_SB_EEEEEEEvS25_EENS_8epilogue10collective6detail29Sm90TmaWarpSpecializedAdapterINS2F_15DefaultEpilogueIfNS5_IJSB_llEEES2J_NS2E_6thread17LinearCombinationIfLi1EffLNS2K_9ScaleType4KindE0ELNS_15FloatRoundStyleE2EfEENS1_15EpilogueDefaultEEEEEvvEEEEvNT_6ParamsE)
        .other          _ZN7cutlass13device_kernelINS_4gemm6kernel13GemmUniversalIN4cute5tupleIJiiiiEEENS1_10collective13CollectiveMmaINS1_40MainloopSm90TmaGmmaWarpSpecializedSparseILi4ENS5_IJNS4_1CILi1EEENSA_ILi2EEESB_EEENS1_35KernelTmaWarpSpecializedCooperativeEEENS5_IJNSA_ILi128EEESG_SG_EEENS_6half_tENS5_IJNS4_6LayoutINS5_IJiNS5_IJSC_iEEEiEEENS5_IJlNS5_IJSB_SC_EEElEEEEENSJ_INS5_IJNS5_IJNS5_IJNSA_ILi8EEESC_NSA_ILi4EEEEEEiEEENS5_IJNS5_IJNSA_ILi16EEESC_SQ_EEEiEEEiEEENS5_IJNS5_IJNS5_IJSG_ST_NSA_ILi2048EEEEEENSA_ILi8192EEEEEENS5_IJNS5_IJSB_NSA_ILi1024EEENSA_ILi32EEEEEElEEElEEEEEEEESI_NS5_IJlSB_lEEENS4_8TiledMMAINS4_8MMA_AtomIJNS4_4SM904GMMA6SPARSE27GMMA_64x128x32_F32F16F16_SSILNS1C_5MajorE0ELS1F_0ELNS1C_7ScaleInE1ELS1G_1ELNS1C_9SparseSelE0EEEEEENSJ_INS5_IJSC_SB_SB_EEENS5_IJSB_NSA_ILi0EEES1L_EEEEENS5_IJNS4_10UnderscoreES1O_S1O_EEEEENS4_23SM90_TMA_LOAD_MULTICASTENS4_14ComposedLayoutINS4_7SwizzleILi3ELi4ELi3EEENS4_25smem_sparse_ptr_flag_bitsILi2ELi16EEENSJ_INS5_IJNS5_IJSB_SP_EEENS5_IJSC_NSA_ILi64EEEEEEEEENS5_IJNS5_IJS1L_SG_EEESM_EEEEEEEvNS4_8identityENS4_13SM90_TMA_LOADENS1S_IS1U_NS4_18smem_ptr_flag_bitsILi16EEENSJ_INS5_IJSP_S1Y_EEENS5_IJS1Y_SB_EEEEEEEvS25_EENS_8epilogue10collective6detail29Sm90TmaWarpSpecializedAdapterINS2F_15DefaultEpilogueIfNS5_IJSB_llEEES2J_NS2E_6thread17LinearCombinationIfLi1EffLNS2K_9ScaleType4KindE0ELNS_15FloatRoundStyleE2EfEENS1_15EpilogueDefaultEEEEEvvEEEEvNT_6ParamsE,@"STO_CUDA_ENTRY STV_DEFAULT"
_ZN7cutlass13device_kernelINS_4gemm6kernel13GemmUniversalIN4cute5tupleIJiiiiEEENS1_10collective13CollectiveMmaINS1_40MainloopSm90TmaGmmaWarpSpecializedSparseILi4ENS5_IJNS4_1CILi1EEENSA_ILi2EEESB_EEENS1_35KernelTmaWarpSpecializedCooperativeEEENS5_IJNSA_ILi128EEESG_SG_EEENS_6half_tENS5_IJNS4_6LayoutINS5_IJiNS5_IJSC_iEEEiEEENS5_IJlNS5_IJSB_SC_EEElEEEEENSJ_INS5_IJNS5_IJNS5_IJNSA_ILi8EEESC_NSA_ILi4EEEEEEiEEENS5_IJNS5_IJNSA_ILi16EEESC_SQ_EEEiEEEiEEENS5_IJNS5_IJNS5_IJSG_ST_NSA_ILi2048EEEEEENSA_ILi8192EEEEEENS5_IJNS5_IJSB_NSA_ILi1024EEENSA_ILi32EEEEEElEEElEEEEEEEESI_NS5_IJlSB_lEEENS4_8TiledMMAINS4_8MMA_AtomIJNS4_4SM904GMMA6SPARSE27GMMA_64x128x32_F32F16F16_SSILNS1C_5MajorE0ELS1F_0ELNS1C_7ScaleInE1ELS1G_1ELNS1C_9SparseSelE0EEEEEENSJ_INS5_IJSC_SB_SB_EEENS5_IJSB_NSA_ILi0EEES1L_EEEEENS5_IJNS4_10UnderscoreES1O_S1O_EEEEENS4_23SM90_TMA_LOAD_MULTICASTENS4_14ComposedLayoutINS4_7SwizzleILi3ELi4ELi3EEENS4_25smem_sparse_ptr_flag_bitsILi2ELi16EEENSJ_INS5_IJNS5_IJSB_SP_EEENS5_IJSC_NSA_ILi64EEEEEEEEENS5_IJNS5_IJS1L_SG_EEESM_EEEEEEEvNS4_8identityENS4_13SM90_TMA_LOADENS1S_IS1U_NS4_18smem_ptr_flag_bitsILi16EEENSJ_INS5_IJSP_S1Y_EEENS5_IJS1Y_SB_EEEEEEEvS25_EENS_8epilogue10collective6detail29Sm90TmaWarpSpecializedAdapterINS2F_15DefaultEpilogueIfNS5_IJSB_llEEES2J_NS2E_6thread17LinearCombinationIfLi1EffLNS2K_9ScaleType4KindE0ELNS_15FloatRoundStyleE2EfEENS1_15EpilogueDefaultEEEEEvvEEEEvNT_6ParamsE:
[----:B------:R-:W-:Y:S01]  /*0000*/  LDC R1, c[0x0][0x28] ;  /* 0x00000a00ff017b82 */ /* 0x000fe20000000800 */
[----:B------:R-:W0:Y:S01]  /*0010*/  S2R R19, SR_TID.X ;  /* 0x0000000000137919 */ /* 0x000e220000002100 */
[----:B------:R-:W-:Y:S01]  /*0020*/  ELECT P0, URZ, PT ;  /* 0x00000000003f782f */ /* 0x000fe20003800000 */
[----:B------:R-:W-:Y:S01]  /*0030*/  BSSY B0, `(.L_x_0) ;  /* 0x0000012000007945 */ /* 0x000fe20003800000 */
[--C-:B0-----:R-:W-:Y:S02]  /*0040*/  SHF.R.U32.HI R0, RZ, 0x5, R19.reuse ;  /* 0x00000005ff007819 */ /* 0x101fe40000011613 */
[----:B------:R-:W-:-:S03]  /*0050*/  SHF.R.U32.HI R10, RZ, 0x7, R19 ;  /* 0x00000007ff0a7819 */ /* 0x000fc60000011613 */
[----:B------:R-:W0:Y:S04]  /*0060*/  SHFL.IDX PT, R5, R0, RZ, 0x1f ;  /* 0x00001fff00057589 */ /* 0x000e2800000e0000 */
[----:B------:R1:W2:Y:S01]  /*0070*/  SHFL.IDX PT, R2, R10, RZ, 0x1f ;  /* 0x00001fff0a027589 */ /* 0x0002a200000e0000 */
[----:B0-----:R-:W-:-:S13]  /*0080*/  ISETP.NE.OR P0, PT, R5, RZ, !P0 ;  /* 0x000000ff0500720c */ /* 0x001fda0004705670 */
[----:B-12---:R-:W-:Y:S05]  /*0090*/  @P0 BRA `(.L_x_1) ;  /* 0x00000000002c0947 */ /* 0x006fea0003800000 */
[----:B------:R-:W-:Y:S02]  /*00a0*/  ULDC.64 UR4, c[0x0][0x198] ;  /* 0x0000660000047ab9 */ /* 0x000fe40000000a00 */
[----:B------:R-:W-:Y:S02]  /*00b0*/  UIADD3 UR6, UP0, UR4, 0xf0, URZ ;  /* 0x000000f004067890 */ /* 0x000fe4000ff1e03f */
[----:B------:R-:W-:Y:S02]  /*00c0*/  UIADD3 UR8, UP1, UR4, 0x1f0, URZ ;  /* 0x000001f004087890 */ /* 0x000fe4000ff3e03f */
[----:B------:R-:W-:Y:S02]  /*00d0*/  UIADD3 UR4, UP2, UR4, 0x2f0, URZ ;  /* 0x000002f004047890 */ /* 0x000fe4000ff5e03f */
[----:B------:R-:W-:Y:S02]  /*00e0*/  UIADD3.X UR7, URZ, UR5, URZ, UP0, !UPT ;  /* 0x000000053f077290 */ /* 0x000fe400087fe43f */
[----:B------:R-:W-:-:S02]  /*00f0*/  UIADD3.X UR9, URZ, UR5, URZ, UP1, !UPT ;  /* 0x000000053f097290 */ /* 0x000fc40008ffe43f */
[----:B------:R-:W-:-:S05]  /*0100*/  UIADD3.X UR5, URZ, UR5, URZ, UP2, !UPT ;  /* 0x000000053f057290 */ /* 0x000fca00097fe43f */
[----:B------:R0:W-:Y:S02]  /*0110*/  UTMACCTL.PF [UR6] ;  /* 0x00000000060079b9 */ /* 0x0001e40008040000 */
[----:B------:R0:W-:Y:S02]  /*0120*/  UTMACCTL.PF [UR8] ;  /* 0x00000000080079b9 */ /* 0x0001e40008040000 */
[----:B------:R0:W-:Y:S02]  /*0130*/  UTMACCTL.PF [UR4] ;  /* 0x00000000040079b9 */ /* 0x0001e40008040000 */
[----:B0-----:R-:W-:Y:S01]  /*0140*/  NOP ;  /* 0x0000000000007918 */ /* 0x001fe20000000000 */
.L_x_1:
[----:B------:R-:W-:Y:S05]  /*0150*/  BSYNC B0 ;  /* 0x0000000000007941 */ /* 0x000fea0003800000 */
.L_x_0:
[----:B------:R-:W0:Y:S02]  /*0160*/  SHFL.IDX PT, R3, R0, RZ, 0x1f ;  /* 0x00001fff00037589 */ /* 0x000e2400000e0000 */
[----:B0-----:R-:W-:-:S13]  /*0170*/  ISETP.NE.AND P0, PT, R3, RZ, PT ;  /* 0x000000ff0300720c */ /* 0x001fda0003f05270 */
[----:B------:R-:W-:Y:S05]  /*0180*/  @P0 BRA `(.L_x_2) ;  /* 0x0000000000580947 */ /* 0x000fea0003800000 */
[----:B------:R-:W0:Y:S01]  /*0190*/  S2UR UR8, SR_CgaCtaId ;  /* 0x00000000000879c3 */ /* 0x000e220000008800 */
[----:B------:R-:W-:Y:S01]  /*01a0*/  UMOV UR4, 0x400 ;  /* 0x0000040000047882 */ /* 0x000fe20000000000 */
[----:B------:R-:W-:Y:S01]  /*01b0*/  UMOV UR5, 0x1 ;  /* 0x0000000100057882 */ /* 0x000fe20000000000 */
[----:B------:R-:W-:Y:S01]  /*01c0*/  UMOV UR6, 0x4 ;  /* 0x0000000400067882 */ /* 0x000fe20000000000 */
[----:B------:R-:W-:Y:S01]  /*01d0*/  ELECT P0, URZ, PT ;  /* 0x00000000003f782f */ /* 0x000fe20003800000 */
[----:B------:R-:W-:-:S04]  /*01e0*/  UIADD3 UR6, -UR6, 0x100000, URZ ;  /* 0x0010000006067890 */ /* 0x000fc8000fffe13f */
[----:B------:R-:W-:Y:S02]  /*01f0*/  USHF.L.U32 UR7, UR6, 0xb, URZ ;  /* 0x0000000b06077899 */ /* 0x000fe4000800063f */
[----:B------:R-:W-:Y:S02]  /*0200*/  USHF.L.U32 UR6, UR6, 0x1, URZ ;  /* 0x0000000106067899 */ /* 0x000fe4000800063f */
[----:B0-----:R-:W-:Y:S02]  /*0210*/  ULEA UR8, UR8, UR4, 0x18 ;  /* 0x0000000408087291 */ /* 0x001fe4000f8ec03f */
[----:B------:R-:W-:-:S04]  /*0220*/  UIADD3 UR4, -UR5, 0x100000, URZ ;  /* 0x0010000005047890 */ /* 0x000fc8000fffe13f */
[----:B------:R-:W-:Y:S02]  /*0230*/  USHF.L.U32 UR5, UR4, 0xb, URZ ;  /* 0x0000000b04057899 */ /* 0x000fe4000800063f */
[----:B------:R-:W-:Y:S01]  /*0240*/  USHF.L.U32 UR4, UR4, 0x1, URZ ;  /* 0x0000000104047899 */ /* 0x000fe2000800063f */
[----:B------:R-:W0:Y:S11]  /*0250*/  FENCE.VIEW.ASYNC.S ;  /* 0x00000000000073c6 */ /* 0x000e360000000000 */
[----:B0-----:R0:W1:Y:S01]  /*0260*/  SYNCS.EXCH.64 URZ, [UR8], UR4 ;  /* 0x00000004083f75b2 */ /* 0x0010620008000100 */
[----:B------:R0:W2:Y:S01]  /*0270*/  SYNCS.EXCH.64 URZ, [UR8+0x20], UR6 ;  /* 0x00002006083f75b2 */ /* 0x0000a20008000100 */
[----:B------:R0:W3:Y:S01]  /*0280*/  SYNCS.EXCH.64 URZ, [UR8+0x8], UR4 ;  /* 0x00000804083f75b2 */ /* 0x0000e20008000100 */
[----:B------:R0:W4:Y:S01]  /*0290*/  SYNCS.EXCH.64 URZ, [UR8+0x28], UR6 ;  /* 0x00002806083f75b2 */ /* 0x0001220008000100 */
[----:B------:R0:W0:Y:S01]  /*02a0*/  SYNCS.EXCH.64 URZ, [UR8+0x10], UR4 ;  /* 0x00001004083f75b2 */ /* 0x0000220008000100 */
[----:B------:R0:W0:Y:S01]  /*02b0*/  SYNCS.EXCH.64 URZ, [UR8+0x30], UR6 ;  /* 0x00003006083f75b2 */ /* 0x0000220008000100 */
[----:B------:R0:W0:Y:S01]  /*02c0*/  SYNCS.EXCH.64 URZ, [UR8+0x18], UR4 ;  /* 0x00001804083f75b2 */ /* 0x0000220008000100 */
[----:B------:R0:W0:Y:S01]  /*02d0*/  SYNCS.EXCH.64 URZ, [UR8+0x38], UR6 ;  /* 0x00003806083f75b2 */ /* 0x0000220008000100 */
[----:B------:R-:W-:Y:S01]  /*02e0*/  NOP ;  /* 0x0000000000007918 */ /* 0x000fe20000000000 */
.L_x_2:
[----:B------:R-:W5:Y:S01]  /*02f0*/  SHFL.IDX PT, R0, R0, RZ, 0x1f ;  /* 0x00001fff00007589 */ /* 0x000f6200000e0000 */
[----:B------:R-:W-:Y:S01]  /*0300*/  SHF.R.S32.HI R4, RZ, 0x1f, R19 ;  /* 0x0000001fff047819 */ /* 0x000fe20000011413 */
[----:B0-----:R-:W0:Y:S01]  /*0310*/  S2UR UR8, SR_CTAID.X ;  /* 0x00000000000879c3 */ /* 0x001e220000002500 */
[----:B------:R-:W-:Y:S01]  /*0320*/  ELECT P0, URZ, PT ;  /* 0x00000000003f782f */ /* 0x000fe20003800000 */
[----:B------:R-:W1:Y:S01]  /*0330*/  S2R R6, SR_CTAID.Y ;  /* 0x0000000000067919 */ /* 0x000e620000002600 */
[----:B------:R-:W-:Y:S01]  /*0340*/  LEA.HI R4, R4, R19, RZ, 0x7 ;  /* 0x0000001304047211 */ /* 0x000fe200078f38ff */
[----:B------:R-:W-:Y:S01]  /*0350*/  ULDC UR4, c[0x0][0x154] ;  /* 0x0000550000047ab9 */ /* 0x000fe20000000800 */
[----:B------:R-:W-:Y:S01]  /*0360*/  SHF.R.S32.HI R8, RZ, 0x1f, R3 ;  /* 0x0000001fff087819 */ /* 0x000fe20000011403 */
[----:B------:R-:W-:Y:S01]  /*0370*/  VIADD R16, R2, 0xffffffff ;  /* 0xffffffff02107836 */ /* 0x000fe20000000000 */
[----:B------:R-:W-:Y:S01]  /*0380*/  LOP3.LUT R4, R4, 0xffffff80, RZ, 0xc0, !PT ;  /* 0xffffff8004047812 */ /* 0x000fe200078ec0ff */
[----:B------:R-:W2:Y:S01]  /*0390*/  LDC R15, c[0x0][0x140] ;  /* 0x00005000ff0f7b82 */ /* 0x000ea20000000800 */
[----:B------:R-:W-:Y:S01]  /*03a0*/  LEA.HI R8, R8, R3, RZ, 0x2 ;  /* 0x0000000308087211 */ /* 0x000fe200078f10ff */
[----:B------:R-:W-:Y:S01]  /*03b0*/  NOP ;  /* 0x0000000000007918 */ /* 0x000fe20000000000 */
[----:B------:R-:W-:Y:S01]  /*03c0*/  NOP ;  /* 0x0000000000007918 */ /* 0x000fe20000000000 */
[----:B------:R-:W-:Y:S01]  /*03d0*/  IMAD.IADD R4, R19, 0x1, -R4 ;  /* 0x0000000113047824 */ /* 0x000fe200078e0a04 */
[----:B------:R-:W-:-:S02]  /*03e0*/  LOP3.LUT R8, R8, 0x3ffffffc, RZ, 0xc0, !PT ;  /* 0x3ffffffc08087812 */ /* 0x000fc400078ec0ff */
[----:B------:R-:W-:Y:S01]  /*03f0*/  ISETP.GE.U32.AND P5, PT, R16, 0x2, PT ;  /* 0x000000021000780c */ /* 0x000fe20003fa6070 */
[----:B------:R-:W3:Y:S01]  /*0400*/  LDC R13, c[0x0][0x144] ;  /* 0x00005100ff0d7b82 */ /* 0x000ee20000000800 */
[----:B------:R-:W-:Y:S01]  /*0410*/  SHF.R.S32.HI R9, RZ, 0x1f, R4 ;  /* 0x0000001fff097819 */ /* 0x000fe20000011404 */
[----:B------:R-:W-:Y:S01]  /*0420*/  IMAD.IADD R8, R3, 0x1, -R8 ;  /* 0x0000000103087824 */ /* 0x000fe200078e0a08 */
[----:B------:R-:W-:Y:S02]  /*0430*/  LOP3.LUT P2, RZ, R4, 0x7, RZ, 0xc0, !PT ;  /* 0x0000000704ff7812 */ /* 0x000fe4000784c0ff */
[----:B------:R-:W-:Y:S02]  /*0440*/  LEA.HI R9, R9, R4, RZ, 0x3 ;  /* 0x0000000409097211 */ /* 0x000fe400078f18ff */
[----:B-----5:R-:W-:Y:S02]  /*0450*/  ISETP.NE.OR P0, PT, R0, RZ, !P0 ;  /* 0x000000ff0000720c */ /* 0x020fe40004705670 */
[----:B------:R-:W-:-:S02]  /*0460*/  SHF.R.S32.HI R0, RZ, 0x3, R9 ;  /* 0x00000003ff007819 */ /* 0x000fc40000011409 */
[----:B------:R-:W-:Y:S02]  /*0470*/  SHF.R.S32.HI R9, RZ, 0x1f, R9 ;  /* 0x0000001fff097819 */ /* 0x000fe40000011409 */
[----:B0-----:R-:W-:Y:S02]  /*0480*/  I2FP.F32.U32 R3, UR8 ;  /* 0x0000000800037c45 */ /* 0x001fe40008201000 */
[----:B------:R-:W-:Y:S02]  /*0490*/  LEA.HI R9, R9, R0, RZ, 0x2 ;  /* 0x0000000009097211 */ /* 0x000fe400078f10ff */
[----:B--2---:R-:W-:Y:S02]  /*04a0*/  ISETP.EQ.U32.AND P3, PT, R15, 0x1, PT ;  /* 0x000000010f00780c */ /* 0x004fe40003f62070 */
[----:B-1----:R-:W-:Y:S01]  /*04b0*/  I2FP.F32.U32 R11, R6 ;  /* 0x00000006000b7245 */ /* 0x002fe20000201000 */
[----:B------:R-:W-:Y:S01]  /*04c0*/  VOTEU.ALL UP0, P0 ;  /* 0x00000000003f7886 */ /* 0x000fe20000000000 */
[----:B------:R-:W-:Y:S01]  /*04d0*/  LOP3.LUT R9, R9, 0xfffffffc, RZ, 0xc0, !PT ;  /* 0xfffffffc09097812 */ /* 0x000fe200078ec0ff */
[----:B------:R-:W-:Y:S01]  /*04e0*/  VOTEU.ALL UP1, P0 ;  /* 0x00000000003f7886 */ /* 0x000fe20000020000 */
[----:B------:R-:W-:Y:S01]  /*04f0*/  LOP3.LUT R18, R19, 0xff, RZ, 0xc0, !PT ;  /* 0x000000ff13127812 */ /* 0x000fe200078ec0ff */
[----:B------:R-:W-:Y:S01]  /*0500*/  FMUL R14, R11, UR4 ;  /* 0x000000040b0e7c20 */ /* 0x000fe20008400000 */
[----:B------:R-:W0:Y:S01]  /*0510*/  @!UP0 S2UR UR7, SR_CgaCtaId ;  /* 0x00000000000789c3 */ /* 0x000e220000008800 */
[----:B------:R-:W-:Y:S01]  /*0520*/  ULDC UR4, c[0x0][0x150] ;  /* 0x0000540000047ab9 */ /* 0x000fe20000000800 */
[----:B------:R-:W-:Y:S01]  /*0530*/  IMAD.IADD R9, R0, 0x1, -R9 ;  /* 0x0000000100097824 */ /* 0x000fe200078e0a09 */
[----:B------:R-:W-:Y:S01]  /*0540*/  SHF.R.S32.HI R0, RZ, 0x1f, R5 ;  /* 0x0000001fff007819 */ /* 0x000fe20000011405 */
[----:B------:R-:W-:Y:S01]  /*0550*/  FMUL R12, R3, UR4 ;  /* 0x00000004030c7c20 */ /* 0x000fe20008400000 */
[----:B------:R-:W1:Y:S01]  /*0560*/  F2I.U32.TRUNC.NTZ R14, R14 ;  /* 0x0000000e000e7305 */ /* 0x000e62000020f000 */
[----:B------:R-:W-:Y:S01]  /*0570*/  IMAD R8, R8, 0x4, R9 ;  /* 0x0000000408087824 */ /* 0x000fe200078e0209 */
[----:B------:R-:W-:Y:S01]  /*0580*/  LEA.HI R0, R0, R5, RZ, 0x2 ;  /* 0x0000000500007211 */ /* 0x000fe200078f10ff */
[----:B------:R-:W2:Y:S01]  /*0590*/  LDC R11, c[0x0][0x148] ;  /* 0x00005200ff0b7b82 */ /* 0x000ea20000000800 */
[----:B------:R-:W-:Y:S01]  /*05a0*/  UMOV UR4, 0x20 ;  /* 0x0000002000047882 */ /* 0x000fe20000000000 */
[----:B------:R-:W-:Y:S01]  /*05b0*/  IMAD.SHL.U32 R3, R8, 0x4, RZ ;  /* 0x0000000408037824 */ /* 0x000fe200078e00ff */
[----:B------:R-:W-:Y:S01]  /*05c0*/  LOP3.LUT R0, R0, 0xfffffffc, RZ, 0xc0, !PT ;  /* 0xfffffffc00007812 */ /* 0x000fe200078ec0ff */
[----:B------:R-:W-:Y:S01]  /*05d0*/  @!UP0 UMOV UR6, 0x400 ;  /* 0x0000040000068882 */ /* 0x000fe20000000000 */
[----:B------:R-:W5:Y:S01]  /*05e0*/  F2I.U32.TRUNC.NTZ R12, R12 ;  /* 0x0000000c000c7305 */ /* 0x000f62000020f000 */
[----:B------:R-:W-:-:S04]  /*05f0*/  @!UP0 UIADD3 UR4, -UR4, 0x100000, URZ ;  /* 0x0010000004048890 */ /* 0x000fc8000fffe13f */
[----:B------:R-:W-:Y:S02]  /*0600*/  @!UP0 USHF.L.U32 UR5, UR4, 0xb, URZ ;  /* 0x0000000b04058899 */ /* 0x000fe4000800063f */
[----:B------:R-:W-:Y:S01]  /*0610*/  @!UP0 USHF.L.U32 UR4, UR4, 0x1, URZ ;  /* 0x0000000104048899 */ /* 0x000fe2000800063f */
[----:B------:R-:W-:Y:S01]  /*0620*/  LOP3.LUT R4, R8, 0xc, R3, 0x78, !PT ;  /* 0x0000000c08047812 */ /* 0x000fe200078e7803 */
[----:B------:R-:W-:Y:S01]  /*0630*/  IMAD.IADD R5, R5, 0x1, -R0 ;  /* 0x0000000105057824 */ /* 0x000fe200078e0a00 */
[----:B------:R-:W-:Y:S01]  /*0640*/  LOP3.LUT R8, R19, 0x7f, RZ, 0xc0, !PT ;  /* 0x0000007f13087812 */ /* 0x000fe200078ec0ff */
[----:B-1----:R-:W-:-:S03]  /*0650*/  IMAD.MOV R22, RZ, RZ, -R14 ;  /* 0x000000ffff167224 */ /* 0x002fc600078e0a0e */
[----:B------:R-:W-:Y:S01]  /*0660*/  ISETP.NE.AND P1, PT, R5, 0x3, PT ;  /* 0x000000030500780c */ /* 0x000fe20003f25270 */
[----:B0-----:R-:W-:-:S03]  /*0670*/  @!UP0 ULEA UR6, UR7, UR6, 0x18 ;  /* 0x0000000607068291 */ /* 0x001fc6000f8ec03f */
[----:B------:R-:W-:Y:S01]  /*0680*/  ISETP.EQ.OR P1, PT, R5, RZ, !P1 ;  /* 0x000000ff0500720c */ /* 0x000fe20004f22670 */
[----:B------:R-:W-:Y:S01]  /*0690*/  VOTEU.ALL UP0, P0 ;  /* 0x00000000003f7886 */ /* 0x000fe20000000000 */
[----:B------:R-:W-:Y:S01]  /*06a0*/  ISETP.LT.U32.AND P0, PT, R4, 0x2, !P2 ;  /* 0x000000020400780c */ /* 0x000fe20005701070 */
[----:B-----5:R-:W-:Y:S01]  /*06b0*/  IMAD.MOV R12, RZ, RZ, -R12 ;  /* 0x000000ffff0c7224 */ /* 0x020fe200078e0a0c */
[C---:B------:R-:W-:Y:S02]  /*06c0*/  ISETP.EQ.AND P1, PT, R2.reuse, RZ, P1 ;  /* 0x000000ff0200720c */ /* 0x040fe40000f22270 */
[----:B------:R-:W-:Y:S01]  /*06d0*/  ISETP.NE.AND P2, PT, R2, RZ, PT ;  /* 0x000000ff0200720c */ /* 0x000fe20003f45270 */
[----:B--2---:R-:W-:Y:S01]  /*06e0*/  IMAD R3, R11, R22, R6 ;  /* 0x000000160b037224 */ /* 0x004fe200078e0206 */
[----:B------:R-:W-:Y:S01]  /*06f0*/  SEL R0, RZ, 0x1, !P1 ;  /* 0x00000001ff007807 */ /* 0x000fe20004800000 */
[----:B---3--:R-:W-:Y:S01]  /*0700*/  IMAD R9, R13, R12, UR8 ;  /* 0x000000080d097e24 */ /* 0x008fe2000f8e020c */
[----:B------:R-:W0:Y:S02]  /*0710*/  FENCE.VIEW.ASYNC.S ;  /* 0x00000000000073c6 */ /* 0x000e240000000000 */
[----:B0-----:R0:W1:Y:S01]  /*0720*/  @!UP0 SYNCS.EXCH.64 URZ, [UR6+0x50], UR4 ;  /* 0x00005004063f85b2 */ /* 0x0010620008000100 */
[----:B------:R-:W-:-:S02]  /*0730*/  ISETP.NE.AND P4, PT, R3, R4, PT ;  /* 0x000000040300720c */ /* 0x000fc40003f85270 */
[----:B------:R-:W-:Y:S02]  /*0740*/  SEL R0, R0, 0x2, P5 ;  /* 0x0000000200007807 */ /* 0x000fe40002800000 */
[----:B------:R-:W-:-:S04]  /*0750*/  ISETP.EQ.OR P4, PT, R9, RZ, !P4 ;  /* 0x000000ff0900720c */ /* 0x000fc80006782670 */
[----:B------:R-:W-:Y:S01]  /*0760*/  PLOP3.LUT P0, PT, P0, P4, PT, 0x80, 0x0 ;  /* 0x000000000000781c */ /* 0x000fe20000709070 */
[----:B------:R0:W2:Y:S01]  /*0770*/  @!UP1 SYNCS.EXCH.64 URZ, [UR6+0x58], UR4 ;  /* 0x00005804063f95b2 */ /* 0x0000a20008000100 */
[----:B------:R-:W-:Y:S01]  /*0780*/  NOP ;  /* 0x0000000000007918 */ /* 0x000fe20000000000 */
[----:B------:R-:W-:Y:S10]  /*0790*/  @!P3 BRA `(.L_x_3) ;  /* 0x000000000008b947 */ /* 0x000ff40003800000 */
[----:B-12-4-:R-:W-:Y:S01]  /*07a0*/  UCGABAR_ARV ;  /* 0x00000000000079c7 */ /* 0x016fe20008000000 */
[----:B------:R-:W-:Y:S05]  /*07b0*/  BRA `(.L_x_4) ;  /* 0x0000000000047947 */ /* 0x000fea0003800000 */
.L_x_3:
[----:B-12-4-:R-:W-:Y:S01]  /*07c0*/  NOP ;  /* 0x0000000000007918 */ /* 0x016fe20000000000 */
.L_x_4:
[----:B------:R-:W1:Y:S01]  /*07d0*/  LDC R2, c[0x0][0x75c] ;  /* 0x0001d700ff027b82 */ /* 0x000e620000000800 */
[----:B------:R-:W-:Y:S01]  /*07e0*/  IMAD.MOV.U32 R3, RZ, RZ, RZ ;  /* 0x000000ffff037224 */ /* 0x000fe200078e00ff */
[----:B-1----:R-:W-:Y:S01]  /*07f0*/  ISETP.NE.AND P4, PT, R2, 0x1, PT ;  /* 0x000000010200780c */ /* 0x002fe20003f85270 */
[----:B------:R-:W-:-:S12]  /*0800*/  IMAD.U32 R2, RZ, RZ, UR8 ;  /* 0x00000008ff027e24 */ /* 0x000fd8000f8e00ff */
[----:B------:R-:W1:Y:S01]  /*0810*/  @P4 LDC R15, c[0x0][0x10] ;  /* 0x00000400ff0f4b82 */ /* 0x000e620000000800 */
[----:B------:R-:W-:Y:S02]  /*0820*/  @P4 IMAD.MOV.U32 R7, RZ, RZ, RZ ;  /* 0x000000ffff074224 */ /* 0x000fe400078e00ff */
[----:B------:R-:W-:-:S05]  /*0830*/  @P4 IMAD.MOV.U32 R17, RZ, RZ, RZ ;  /* 0x000000ffff114224 */ /* 0x000fca00078e00ff */
[----:B------:R-:W2:Y:S01]  /*0840*/  @!P4 LDC R13, c[0x0][0xc] ;  /* 0x00000300ff0dcb82 */ /* 0x000ea20000000800 */
[----:B0-----:R-:W-:Y:S01]  /*0850*/  ULDC UR4, c[0x0][0xc] ;  /* 0x0000030000047ab9 */ /* 0x001fe20000000800 */
[----:B------:R-:W-:Y:S01]  /*0860*/  ULDC UR5, c[0x0][0x10] ;  /* 0x0000040000057ab9 */ /* 0x000fe20000000800 */
[----:B------:R-:W-:Y:S01]  /*0870*/  ULDC UR6, c[0x0][0x14] ;  /* 0x0000050000067ab9 */ /* 0x000fe20000000800 */
[----:B------:R-:W-:-:S04]  /*0880*/  UIMAD.WIDE.U32 UR4, UR4, UR5, URZ ;  /* 0x00000005040472a5 */ /* 0x000fc8000f8e003f */
[----:B------:R-:W-:Y:S02]  /*0890*/  UIMAD.WIDE.U32 UR14, UR4, UR6, URZ ;  /* 0x00000006040e72a5 */ /* 0x000fe4000f8e003f */
[----:B------:R-:W-:-:S04]  /*08a0*/  UIMAD UR4, UR5, UR6, URZ ;  /* 0x00000006050472a4 */ /* 0x000fc8000f8e023f */
[----:B------:R-:W-:Y:S01]  /*08b0*/  UIADD3 UR4, UR15, UR4, URZ ;  /* 0x000000040f047290 */ /* 0x000fe2000fffe03f */
[----:B-1----:R-:W-:-:S04]  /*08c0*/  @P4 IMAD.WIDE.U32 R14, R15, UR8, R6 ;  /* 0x000000080f0e4c25 */ /* 0x002fc8000f8e0006 */
[----:B--2---:R-:W-:-:S04]  /*08d0*/  @!P4 IMAD.WIDE.U32 R12, R6, R13, R2 ;  /* 0x0000000d060cc225 */ /* 0x004fc800078e0002 */
[----:B------:R-:W-:Y:S02]  /*08e0*/  @P4 IMAD.MOV.U32 R2, RZ, RZ, R14 ;  /* 0x000000ffff024224 */ /* 0x000fe400078e000e */
[----:B------:R-:W-:Y:S02]  /*08f0*/  @P4 IMAD.IADD R3, R15, 0x1, R17 ;  /* 0x000000010f034824 */ /* 0x000fe400078e0211 */
[----:B------:R-:W-:Y:S02]  /*0900*/  @!P4 IMAD.MOV.U32 R2, RZ, RZ, R12 ;  /* 0x000000ffff02c224 */ /* 0x000fe400078e000c */
[----:B------:R-:W-:Y:S01]  /*0910*/  @!P4 IMAD.MOV.U32 R3, RZ, RZ, R13 ;  /* 0x000000ffff03c224 */ /* 0x000fe200078e000d */
[----:B------:R-:W-:Y:S06]  /*0920*/  @!P3 BRA `(.L_x_5) ;  /* 0x00000000000cb947 */ /* 0x000fec0003800000 */
[----:B------:R-:W-:Y:S01]  /*0930*/  UCGABAR_WAIT ;  /* 0x0000000000007dc7 */ /* 0x000fe20008000000 */
[----:B------:R-:W-:Y:S01]  /*0940*/  CCTL.IVALL ;  /* 0x00000000ff00798f */ /* 0x000fe20002000000 */
[----:B------:R-:W-:Y:S05]  /*0950*/  BRA `(.L_x_6) ;  /* 0x0000000000047947 */ /* 0x000fea0003800000 */
.L_x_5:
[----:B------:R-:W-:Y:S06]  /*0960*/  BAR.SYNC.DEFER_BLOCKING 0x0 ;  /* 0x0000000000007b1d */ /* 0x000fec0000010000 */
.L_x_6:
[----:B------:R-:W-:Y:S05]  /*0970*/  @!P2 BRA `(.L_x_7) ;  /* 0x00000064001ca947 */ /* 0x000fea0003800000 */
[----:B------:R-:W-:-:S13]  /*0980*/  ISETP.GT.U32.AND P1, PT, R16, 0x1, PT ;  /* 0x000000011000780c */ /* 0x000fda0003f24070 */
[----:B------:R-:W-:Y:S05]  /*0990*/  @P1 EXIT ;  /* 0x000000000000194d */ /* 0x000fea0003800000 */
[----:B------:R-:W-:Y:S01]  /*09a0*/  ULDC.64 UR6, c[0x0][0x750] ;  /* 0x0001d40000067ab9 */ /* 0x000fe20000000a00 */
[----:B------:R-:W-:Y:S01]  /*09b0*/  PRMT R12, RZ, 0x7610, R12 ;  /* 0x00007610ff0c7816 */ /* 0x000fe2000000000c */
[----:B------:R-:W-:Y:S01]  /*09c0*/  IMAD.MOV.U32 R20, RZ, RZ, -0x1 ;  /* 0xffffffffff147424 */ /* 0x000fe200078e00ff */
[----:B------:R-:W-:Y:S01]  /*09d0*/  ISETP.GE.U32.AND P1, PT, R2, UR6, PT ;  /* 0x0000000602007c0c */ /* 0x000fe2000bf26070 */
[----:B------:R-:W-:Y:S02]  /*09e0*/  IMAD.MOV.U32 R21, RZ, RZ, -0x1 ;  /* 0xffffffffff157424 */ /* 0x000fe400078e00ff */
[----:B------:R-:W-:Y:S01]  /*09f0*/  IMAD.MOV.U32 R23, RZ, RZ, -0x1 ;  /* 0xffffffffff177424 */ /* 0x000fe200078e00ff */
[----:B------:R-:W-:-:S13]  /*0a00*/  ISETP.GE.U32.AND.EX P1, PT, R3, UR7, PT, P1 ;  /* 0x0000000703007c0c */ /* 0x000fda000bf26110 */
[----:B------:R-:W-:Y:S05]  /*0a10*/  @P1 BRA `(.L_x_8) ;  /* 0x0000000400281947 */ /* 0x000fea0003800000 */
[----:B------:R-:W0:Y:S01]  /*0a20*/  LDC.64 R24, c[0x0][0x728] ;  /* 0x0001ca00ff187b82 */ /* 0x000e220000000a00 */
[----:B------:R-:W-:Y:S02]  /*0a30*/  IMAD.MOV.U32 R12, RZ, RZ, R2 ;  /* 0x000000ffff0c7224 */ /* 0x000fe400078e0002 */
[----:B------:R-:W-:-:S05]  /*0a40*/  IMAD.MOV.U32 R13, RZ, RZ, R3 ;  /* 0x000000ffff0d7224 */ /* 0x000fca00078e0003 */
[----:B------:R-:W1:Y:S08]  /*0a50*/  LDC R20, c[0x0][0x730] ;  /* 0x0001cc00ff147b82 */ /* 0x000e700000000800 */
[----:B------:R-:W2:Y:S01]  /*0a60*/  LDC.64 R26, c[0x0][0x720] ;  /* 0x0001c800ff1a7b82 */ /* 0x000ea20000000a00 */
[----:B0-----:R-:W-:-:S04]  /*0a70*/  ISETP.NE.U32.AND P1, PT, R24, RZ, PT ;  /* 0x000000ff1800720c */ /* 0x001fc80003f25070 */
[----:B------:R-:W-:-:S13]  /*0a80*/  ISETP.NE.AND.EX P1, PT, R25, RZ, PT, P1 ;  /* 0x000000ff1900720c */ /* 0x000fda0003f25310 */
[----:B-12---:R-:W-:Y:S05]  /*0a90*/  @!P1 BRA `(.L_x_9) ;  /* 0x0000000000289947 */ /* 0x006fea0003800000 */
[----:B------:R-:W0:Y:S02]  /*0aa0*/  LDC R5, c[0x0][0x734] ;  /* 0x0001cd00ff057b82 */ /* 0x000e240000000800 */
[----:B0-----:R-:W-:-:S05]  /*0ab0*/  IADD3 R5, P1, R2, R5, RZ ;  /* 0x0000000502057210 */ /* 0x001fca0007f3e0ff */
[----:B------:R-:W-:-:S04]  /*0ac0*/  IMAD.X R21, RZ, RZ, R3, P1 ;  /* 0x000000ffff157224 */ /* 0x000fc800008e0603 */
[----:B------:R-:W-:-:S04]  /*0ad0*/  IMAD.WIDE.U32 R12, R21, R24, RZ ;  /* 0x00000018150c7225 */ /* 0x000fc800078e00ff */
[----:B------:R-:W-:-:S04]  /*0ae0*/  IMAD.WIDE.U32 R14, P1, R5, R25, R12 ;  /* 0x00000019050e7225 */ /* 0x000fc8000782000c */
[----:B------:R-:W-:-:S04]  /*0af0*/  IMAD.WIDE.U32 R12, R5, R24, RZ ;  /* 0x00000018050c7225 */ /* 0x000fc800078e00ff */
[----:B------:R-:W-:Y:S01]  /*0b00*/  IMAD.X R17, RZ, RZ, RZ, P1 ;  /* 0x000000ffff117224 */ /* 0x000fe200008e06ff */
[----:B------:R-:W-:Y:S01]  /*0b10*/  IADD3 RZ, P1, R13, R14, RZ ;  /* 0x0000000e0dff7210 */ /* 0x000fe20007f3e0ff */
[----:B------:R-:W-:-:S04]  /*0b20*/  IMAD.MOV.U32 R16, RZ, RZ, R15 ;  /* 0x000000ffff107224 */ /* 0x000fc800078e000f */
[----:B------:R-:W-:-:S08]  /*0b30*/  IMAD.WIDE.U32.X R12, R21, R25, R16, P1 ;  /* 0x00000019150c7225 */ /* 0x000fd000008e0410 */
.L_x_9:
[----:B------:R-:W0:Y:S01]  /*0b40*/  LDC.64 R30, c[0x0][0x740] ;  /* 0x0001d000ff1e7b82 */ /* 0x000e220000000a00 */
[--C-:B------:R-:W-:Y:S01]  /*0b50*/  SHF.R.U64 R29, R12, R20, R13.reuse ;  /* 0x000000140c1d7219 */ /* 0x100fe2000000120d */
[----:B------:R-:W-:Y:S01]  /*0b60*/  IMAD R22, R11, R22, R6 ;  /* 0x000000160b167224 */ /* 0x000fe200078e0206 */
[----:B------:R-:W-:Y:S01]  /*0b70*/  SHF.R.U32.HI R5, RZ, R20, R13 ;  /* 0x00000014ff057219 */ /* 0x000fe2000001160d */
[----:B------:R-:W-:Y:S01]  /*0b80*/  IMAD.MOV.U32 R25, RZ, RZ, 0x1 ;  /* 0x00000001ff197424 */ /* 0x000fe200078e00ff */
[----:B------:R-:W-:-:S03]  /*0b90*/  IADD3 R7, P1, RZ, -R29, RZ ;  /* 0x8000001dff077210 */ /* 0x000fc60007f3e0ff */
[----:B------:R-:W1:Y:S02]  /*0ba0*/  LDC R24, c[0x0][0x718] ;  /* 0x0001c600ff187b82 */ /* 0x000e640000000800 */
[----:B------:R-:W-:Y:S02]  /*0bb0*/  IMAD.X R5, RZ, RZ, ~R5, P1 ;  /* 0x000000ffff057224 */ /* 0x000fe400008e0e05 */
[----:B------:R-:W-:-:S04]  /*0bc0*/  IMAD.WIDE.U32 R12, R7, R26, R2 ;  /* 0x0000001a070c7225 */ /* 0x000fc800078e0002 */
[----:B------:R-:W2:Y:S01]  /*0bd0*/  LDC R20, c[0x0][0x708] ;  /* 0x0001c200ff147b82 */ /* 0x000ea20000000800 */
[----:B------:R-:W-:Y:S02]  /*0be0*/  IMAD R14, R5, R26, RZ ;  /* 0x0000001a050e7224 */ /* 0x000fe400078e02ff */
[----:B------:R-:W-:Y:S02]  /*0bf0*/  IMAD.MOV.U32 R5, RZ, RZ, -0x1 ;  /* 0xffffffffff057424 */ /* 0x000fe400078e00ff */
[----:B------:R-:W-:-:S03]  /*0c00*/  IMAD R7, R7, R27, R14 ;  /* 0x0000001b07077224 */ /* 0x000fc600078e020e */
[----:B------:R-:W3:Y:S01]  /*0c10*/  LDC R28, c[0x0][0x758] ;  /* 0x0001d600ff1c7b82 */ /* 0x000ee20000000800 */
[----:B------:R-:W-:Y:S01]  /*0c20*/  IMAD.IADD R7, R13, 0x1, R7 ;  /* 0x000000010d077824 */ /* 0x000fe200078e0207 */
[----:B0-----:R-:W-:-:S04]  /*0c30*/  ISETP.NE.U32.AND P1, PT, R30, RZ, PT ;  /* 0x000000ff1e00720c */ /* 0x001fc80003f25070 */
[----:B------:R-:W-:Y:S02]  /*0c40*/  ISETP.NE.AND.EX P1, PT, R31, RZ, PT, P1 ;  /* 0x000000ff1f00720c */ /* 0x000fe40003f25310 */
[----:B------:R-:W0:Y:S01]  /*0c50*/  LDC R26, c[0x0][0x700] ;  /* 0x0001c000ff1a7b82 */ /* 0x000e220000000800 */
[-CC-:B-1----:R-:W-:Y:S02]  /*0c60*/  SHF.R.U64 R16, R12, R24.reuse, R7.reuse ;  /* 0x000000180c107219 */ /* 0x182fe40000001207 */
[----:B------:R-:W-:-:S05]  /*0c70*/  SHF.R.U32.HI R7, RZ, R24, R7 ;  /* 0x00000018ff077219 */ /* 0x000fca0000011607 */
[----:B------:R-:W1:Y:S01]  /*0c80*/  LDC R21, c[0x0][0x748] ;  /* 0x0001d200ff157b82 */ /* 0x000e620000000800 */
[-CC-:B--2---:R-:W-:Y:S02]  /*0c90*/  SHF.R.U64 R24, R16, R20.reuse, R7.reuse ;  /* 0x0000001410187219 */ /* 0x184fe40000001207 */
[----:B------:R-:W-:-:S05]  /*0ca0*/  SHF.R.U32.HI R7, RZ, R20, R7 ;  /* 0x00000014ff077219 */ /* 0x000fca0000011607 */
[----:B------:R-:W2:Y:S01]  /*0cb0*/  LDC R23, c[0x0][0x738] ;  /* 0x0001ce00ff177b82 */ /* 0x000ea20000000800 */
[-CC-:B---3--:R-:W-:Y:S02]  /*0cc0*/  SHF.R.U64 R20, R24, R28.reuse, R7.reuse ;  /* 0x0000001c18147219 */ /* 0x188fe40000001207 */
[-C--:B------:R-:W-:Y:S02]  /*0cd0*/  SHF.L.U32 R5, R5, R28.reuse, RZ ;  /* 0x0000001c05057219 */ /* 0x080fe400000006ff */
[----:B------:R-:W-:Y:S01]  /*0ce0*/  SHF.R.U32.HI R7, RZ, R28, R7 ;  /* 0x0000001cff077219 */ /* 0x000fe20000011607 */
[----:B------:R-:W-:Y:S01]  /*0cf0*/  IMAD.MOV.U32 R6, RZ, RZ, R20 ;  /* 0x000000ffff067224 */ /* 0x000fe200078e0014 */
[----:B------:R-:W-:Y:S01]  /*0d00*/  LOP3.LUT R11, RZ, R5, RZ, 0x33, !PT ;  /* 0x00000005ff0b7212 */ /* 0x000fe200078e33ff */
[----:B------:R-:W3:Y:S01]  /*0d10*/  LDC R27, c[0x0][0x710] ;  /* 0x0001c400ff1b7b82 */ /* 0x000ee20000000800 */
[----:B------:R-:W-:Y:S05]  /*0d20*/  @!P1 BRA `(.L_x_10) ;  /* 0x0000000000289947 */ /* 0x000fea0003800000 */
[----:B------:R-:W4:Y:S02]  /*0d30*/  LDC R5, c[0x0][0x74c] ;  /* 0x0001d300ff057b82 */ /* 0x000f240000000800 */
[----:B----4-:R-:W-:-:S05]  /*0d40*/  IADD3 R5, P1, R20, R5, RZ ;  /* 0x0000000514057210 */ /* 0x010fca0007f3e0ff */
        /* <DEDUP_REMOVED lines=8> */
.L_x_10:
[----:B-1----:R-:W-:Y:S02]  /*0dd0*/  SHF.R.U64 R7, R6, R21, R7 ;  /* 0x0000001506077219 */ /* 0x002fe40000001207 */
[----:B------:R-:W-:Y:S01]  /*0de0*/  LOP3.LUT R6, R24, R11, RZ, 0xc0, !PT ;  /* 0x0000000b18067212 */ /* 0x000fe200078ec0ff */
[----:B0-----:R-:W-:Y:S01]  /*0df0*/  VIADD R11, R26, 0xffffffff ;  /* 0xffffffff1a0b7836 */ /* 0x001fe20000000000 */
[----:B------:R-:W-:Y:S01]  /*0e00*/  SHF.L.U32 R5, R25, R28, RZ ;  /* 0x0000001c19057219 */ /* 0x000fe200000006ff */
[----:B------:R-:W-:Y:S01]  /*0e10*/  IMAD.MOV R12, RZ, RZ, -R7 ;  /* 0x000000ffff0c7224 */ /* 0x000fe200078e0a07 */
[----:B------:R-:W-:Y:S02]  /*0e20*/  SEL R9, R9, R22, !P4 ;  /* 0x0000001609097207 */ /* 0x000fe40006000000 */
[----:B------:R-:W-:Y:S01]  /*0e30*/  LOP3.LUT R11, R16, R11, RZ, 0xc0, !PT ;  /* 0x0000000b100b7212 */ /* 0x000fe200078ec0ff */
[----:B------:R-:W-:Y:S02]  /*0e40*/  IMAD R6, R5, R7, R6 ;  /* 0x0000000705067224 */ /* 0x000fe400078e0206 */
[----:B--2---:R-:W-:-:S02]  /*0e50*/  IMAD R5, R12, R23, R20 ;  /* 0x000000170c057224 */ /* 0x004fc400078e0214 */
[----:B---3--:R-:W-:Y:S02]  /*0e60*/  IMAD R9, R6, R27, R9 ;  /* 0x0000001b06097224 */ /* 0x008fe400078e0209 */
[----:B------:R-:W-:Y:S02]  /*0e70*/  IMAD R20, R5, R26, R11 ;  /* 0x0000001a05147224 */ /* 0x000fe400078e020b */
[----:B------:R-:W-:Y:S02]  /*0e80*/  IMAD.MOV.U32 R12, RZ, RZ, 0x1 ;  /* 0x00000001ff0c7424 */ /* 0x000fe400078e00ff */
[----:B------:R-:W-:Y:S01]  /*0e90*/  IMAD.MOV.U32 R23, RZ, RZ, R29 ;  /* 0x000000ffff177224 */ /* 0x000fe200078e001d */
[----:B------:R-:W-:Y:S02]  /*0ea0*/  SEL R21, R20, R9, !P4 ;  /* 0x0000000914157207 */ /* 0x000fe40006000000 */
[----:B------:R-:W-:-:S07]  /*0eb0*/  SEL R20, R9, R20, !P4 ;  /* 0x0000001409147207 */ /* 0x000fce0006000000 */
.L_x_8:
[----:B------:R-:W-:-:S08]  /*0ec0*/  NOP ;  /* 0x0000000000007918 */ /* 0x000fd00000000000 */
[----:B------:R-:W0:Y:S02]  /*0ed0*/  USETMAXREG.TRY_ALLOC.CTAPOOL UP0, 0xe8 ;  /* 0x000000e8000079c8 */ /* 0x000e240008000600 */
[----:B0-----:R-:W-:-:S13]  /*0ee0*/  PLOP3.LUT P1, PT, PT, PT, UP0, 0x80, 0x0 ;  /* 0x000000000000781c */ /* 0x001fda0003f2f008 */
[----:B------:R-:W-:Y:S05]  /*0ef0*/  @!P1 BRA `(.L_x_8) ;  /* 0xfffffffc00f09947 */ /* 0x000fea000383ffff */
[----:B------:R-:W-:Y:S01]  /*0f00*/  ULDC.64 UR6, c[0x0][0x698] ;  /* 0x0001a60000067ab9 */ /* 0x000fe20000000a00 */
[----:B------:R-:W-:Y:S01]  /*0f10*/  ULDC.64 UR18, c[0x0][0x208] ;  /* 0x0000820000127ab9 */ /* 0x000fe20000000a00 */
[----:B------:R-:W-:-:S04]  /*0f20*/  ISETP.NE.U32.AND P1, PT, RZ, UR6, PT ;  /* 0x00000006ff007c0c */ /* 0x000fc8000bf25070 */
[----:B------:R-:W-:-:S13]  /*0f30*/  ISETP.NE.AND.EX P1, PT, RZ, UR7, PT, P1 ;  /* 0x00000007ff007c0c */ /* 0x000fda000bf25310 */
[----:B------:R-:W-:Y:S05]  /*0f40*/  @!P1 BRA `(.L_x_11) ;  /* 0x00000000001c9947 */ /* 0x000fea0003800000 */
[----:B------:R-:W0:Y:S02]  /*0f50*/  LDC.64 R6, c[0x0][0x698] ;  /* 0x0001a600ff067b82 */ /* 0x000e240000000a00 */
[----:B0-----:R-:W2:Y:S02]  /*0f60*/  LDG.E.64 R6, desc[UR18][R6.64] ;  /* 0x0000001206067981 */ /* 0x001ea4000c1e1b00 */
[----:B--2---:R-:W-:-:S04]  /*0f70*/  ISETP.NE.U32.AND P1, PT, R6, RZ, PT ;  /* 0x000000ff0600720c */ /* 0x004fc80003f25070 */
[----:B------:R-:W-:-:S13]  /*0f80*/  ISETP.NE.AND.EX P1, PT, R7, RZ, PT, P1 ;  /* 0x000000ff0700720c */ /* 0x000fda0003f25310 */
[----:B------:R-:W-:Y:S05]  /*0f90*/  @!P1 BRA `(.L_x_11) ;  /* 0x0000000000089947 */ /* 0x000fea0003800000 */
[----:B------:R0:W5:Y:S01]  /*0fa0*/  LD.E R5, desc[UR18][R6.64] ;  /* 0x0000001206057980 */ /* 0x000162000c101900 */
[----:B------:R-:W-:Y:S05]  /*0fb0*/  BRA `(.L_x_12) ;  /* 0x0000000000207947 */ /* 0x000fea0003800000 */
.L_x_11:
[----:B------:R-:W-:Y:S02]  /*0fc0*/  ULDC.64 UR6, c[0x0][0x688] ;  /* 0x0001a20000067ab9 */ /* 0x000fe40000000a00 */
[----:B------:R-:W-:-:S04]  /*0fd0*/  ISETP.NE.U32.AND P1, PT, RZ, UR6, PT ;  /* 0x00000006ff007c0c */ /* 0x000fc8000bf25070 */
[----:B------:R-:W-:-:S13]  /*0fe0*/  ISETP.NE.AND.EX P1, PT, RZ, UR7, PT, P1 ;  /* 0x00000007ff007c0c */ /* 0x000fda000bf25310 */
[----:B------:R-:W-:Y:S05]  /*0ff0*/  @!P1 BRA `(.L_x_13) ;  /* 0x00000000000c9947 */ /* 0x000fea0003800000 */
[----:B------:R-:W0:Y:S02]  /*1000*/  LDC.64 R6, c[0x0][0x688] ;  /* 0x0001a200ff067b82 */ /* 0x000e240000000a00 */
[----:B0-----:R1:W5:Y:S01]  /*1010*/  LDG.E R5, desc[UR18][R6.64] ;  /* 0x0000001206057981 */ /* 0x001362000c1e1900 */
[----:B------:R-:W-:Y:S05]  /*1020*/  BRA `(.L_x_12) ;  /* 0x0000000000047947 */ /* 0x000fea0003800000 */
.L_x_13:
[----:B------:R-:W2:Y:S02]  /*1030*/  LDC R5, c[0x0][0x680] ;  /* 0x0001a000ff057b82 */ /* 0x000ea40000000800 */
.L_x_12:
[----:B------:R-:W-:Y:S02]  /*1040*/  ULDC.64 UR6, c[0x0][0x6a0] ;  /* 0x0001a80000067ab9 */ /* 0x000fe40000000a00 */
[----:B------:R-:W-:-:S04]  /*1050*/  ISETP.NE.U32.AND P1, PT, RZ, UR6, PT ;  /* 0x00000006ff007c0c */ /* 0x000fc8000bf25070 */
[----:B------:R-:W-:-:S13]  /*1060*/  ISETP.NE.AND.EX P1, PT, RZ, UR7, PT, P1 ;  /* 0x00000007ff007c0c */ /* 0x000fda000bf25310 */
[----:B------:R-:W-:Y:S05]  /*1070*/  @!P1 BRA `(.L_x_14) ;  /* 0x00000000001c9947 */ /* 0x000fea0003800000 */
[----:B01----:R-:W0:Y:S02]  /*1080*/  LDC.64 R6, c[0x0][0x6a0] ;  /* 0x0001a800ff067b82 */ /* 0x003e240000000a00 */
[----:B0-----:R-:W3:Y:S02]  /*1090*/  LDG.E.64 R6, desc[UR18][R6.64] ;  /* 0x0000001206067981 */ /* 0x001ee4000c1e1b00 */
[----:B---3--:R-:W-:-:S04]  /*10a0*/  ISETP.NE.U32.AND P1, PT, R6, RZ, PT ;  /* 0x000000ff0600720c */ /* 0x008fc80003f25070 */
[----:B------:R-:W-:-:S13]  /*10b0*/  ISETP.NE.AND.EX P1, PT, R7, RZ, PT, P1 ;  /* 0x000000ff0700720c */ /* 0x000fda0003f25310 */
[----:B------:R-:W-:Y:S05]  /*10c0*/  @!P1 BRA `(.L_x_14) ;  /* 0x0000000000089947 */ /* 0x000fea0003800000 */
[----:B------:R0:W5:Y:S01]  /*10d0*/  LD.E R6, desc[UR18][R6.64] ;  /* 0x0000001206067980 */ /* 0x000162000c101900 */
[----:B------:R-:W-:Y:S05]  /*10e0*/  BRA `(.L_x_15) ;  /* 0x0000000000207947 */ /* 0x000fea0003800000 */
.L_x_14:
[----:B------:R-:W-:Y:S02]  /*10f0*/  ULDC.64 UR6, c[0x0][0x690] ;  /* 0x0001a40000067ab9 */ /* 0x000fe40000000a00 */
[----:B------:R-:W-:-:S04]  /*1100*/  ISETP.NE.U32.AND P1, PT, RZ, UR6, PT ;  /* 0x00000006ff007c0c */ /* 0x000fc8000bf25070 */
[----:B------:R-:W-:-:S13]  /*1110*/  ISETP.NE.AND.EX P1, PT, RZ, UR7, PT, P1 ;  /* 0x00000007ff007c0c */ /* 0x000fda000bf25310 */
[----:B------:R-:W-:Y:S05]  /*1120*/  @!P1 BRA `(.L_x_16) ;  /* 0x00000000000c9947 */ /* 0x000fea0003800000 */
[----:B01----:R-:W0:Y:S02]  /*1130*/  LDC.64 R6, c[0x0][0x690] ;  /* 0x0001a400ff067b82 */ /* 0x003e240000000a00 */
[----:B0-----:R1:W5:Y:S01]  /*1140*/  LDG.E R6, desc[UR18][R6.64] ;  /* 0x0000001206067981 */ /* 0x001362000c1e1900 */
[----:B------:R-:W-:Y:S05]  /*1150*/  BRA `(.L_x_15) ;  /* 0x0000000000047947 */ /* 0x000fea0003800000 */
.L_x_16:
[----:B01----:R-:W3:Y:S02]  /*1160*/  LDC R6, c[0x0][0x684] ;  /* 0x0001a100ff067b82 */ /* 0x003ee40000000800 */
.L_x_15:
[----:B------:R-:W-:-:S13]  /*1170*/  LOP3.LUT P1, RZ, R12, 0xff, RZ, 0xc0, !PT ;  /* 0x000000ff0cff7812 */ /* 0x000fda000782c0ff */
[----:B------:R-:W-:Y:S05]  /*1180*/  @!P1 EXIT ;  /* 0x000000000000994d */ /* 0x000fea0003800000 */
[----:B------:R-:W4:Y:S01]  /*1190*/  LDC.64 R16, c[0x0][0x288] ;  /* 0x0000a200ff107b82 */ /* 0x000f220000000a00 */
[----:B------:R-:W-:Y:S01]  /*11a0*/  SHF.R.U32.HI R11, RZ, 0x5, R8 ;  /* 0x00000005ff0b7819 */ /* 0x000fe20000011608 */
[----:B------:R-:W-:Y:S01]  /*11b0*/  IMAD.SHL.U32 R9, R18, 0x40, RZ ;  /* 0x0000004012097824 */ /* 0x000fe200078e00ff */
[----:B01----:R-:W-:Y:S01]  /*11c0*/  SHF.R.U32.HI R7, RZ, 0x2, R19 ;  /* 0x00000002ff077819 */ /* 0x003fe20000011613 */
[C---:B------:R-:W-:Y:S01]  /*11d0*/  IMAD.SHL.U32 R14, R10.reuse, 0x40, RZ ;  /* 0x000000400a0e7824 */ /* 0x040fe200078e00ff */
[----:B------:R-:W-:Y:S01]  /*11e0*/  ULDC.64 UR6, c[0x0][0x6b0] ;  /* 0x0001ac0000067ab9 */ /* 0x000fe20000000a00 */
[----:B------:R-:W-:Y:S01]  /*11f0*/  IMAD.SHL.U32 R13, R11, 0x10, RZ ;  /* 0x000000100b0d7824 */ /* 0x000fe200078e00ff */
[----:B------:R-:W-:Y:S01]  /*1200*/  LOP3.LUT R8, R7, 0x7, RZ, 0xc0, !PT ;  /* 0x0000000707087812 */ /* 0x000fe200078ec0ff */
[----:B------:R-:W-:Y:S01]  /*1210*/  IMAD.SHL.U32 R7, R19, 0x400, RZ ;  /* 0x0000040013077824 */ /* 0x000fe200078e00ff */
[----:B------:R-:W-:Y:S01]  /*1220*/  LOP3.LUT R12, R9, 0x3800, RZ, 0xc0, !PT ;  /* 0x00003800090c7812 */ /* 0x000fe200078ec0ff */
[----:B------:R-:W0:Y:S01]  /*1230*/  LDC R22, c[0x0][0x758] ;  /* 0x0001d600ff167b82 */ /* 0x000e220000000800 */
[--C-:B------:R-:W-:Y:S01]  /*1240*/  LOP3.LUT R9, R13, 0xfffffff0, R8.reuse, 0xe2, !PT ;  /* 0xfffffff00d097812 */ /* 0x100fe200078ee208 */
[----:B------:R-:W-:Y:S01]  /*1250*/  IMAD R13, R11, -0x10, -R8 ;  /* 0xfffffff00b0d7824 */ /* 0x000fe200078e0a08 */
[----:B------:R-:W-:Y:S01]  /*1260*/  LOP3.LUT R8, R10, 0x1, RZ, 0xc0, !PT ;  /* 0x000000010a087812 */ /* 0x000fe200078ec0ff */
[----:B------:R-:W-:Y:S01]  /*1270*/  IMAD.SHL.U32 R10, R19, 0x20, RZ ;  /* 0x00000020130a7824 */ /* 0x000fe200078e00ff */
[----:B------:R-:W-:Y:S01]  /*1280*/  LOP3.LUT R7, R12, 0x400, R7, 0xf8, !PT ;  /* 0x000004000c077812 */ /* 0x000fe200078ef807 */
[----:B------:R-:W-:Y:S01]  /*1290*/  IMAD.MOV.U32 R25, RZ, RZ, -0x1 ;  /* 0xffffffffff197424 */ /* 0x000fe200078e00ff */
[----:B------:R-:W-:Y:S01]  /*12a0*/  ULDC.64 UR12, c[0x0][0x6c8] ;  /* 0x0001b200000c7ab9 */ /* 0x000fe20000000a00 */
[----:B------:R-:W1:Y:S01]  /*12b0*/  LDC R15, c[0x0][0x700] ;  /* 0x0001c000ff0f7b82 */ /* 0x000e620000000800 */
[----:B------:R-:W-:Y:S01]  /*12c0*/  LOP3.LUT R10, R7, 0x380, R10, 0xf8, !PT ;  /* 0x00000380070a7812 */ /* 0x000fe200078ef80a */
[----:B------:R-:W-:Y:S01]  /*12d0*/  IMAD R13, R8, -0x40, R13 ;  /* 0xffffffc0080d7824 */ /* 0x000fe200078e020d */
[----:B------:R-:W-:Y:S01]  /*12e0*/  LOP3.LUT R11, R9, 0x40, R14, 0xf8, !PT ;  /* 0x00000040090b7812 */ /* 0x000fe200078ef80e */
[----:B------:R-:W-:Y:S01]  /*12f0*/  USHF.L.U64.HI UR5, UR6, 0x5, UR7 ;  /* 0x0000000506057899 */ /* 0x000fe20008010207 */
[----:B------:R-:W-:Y:S01]  /*1300*/  LOP3.LUT R9, R19, 0x3, RZ, 0xc0, !PT ;  /* 0x0000000313097812 */ /* 0x000fe200078ec0ff */
[----:B----4-:R-:W-:Y:S01]  /*1310*/  VIADD R7, R17, 0x7f ;  /* 0x0000007f11077836 */ /* 0x010fe20000000000 */
[----:B------:R-:W-:Y:S01]  /*1320*/  USHF.L.U64.HI UR7, UR12, 0x5, UR13 ;  /* 0x000000050c077899 */ /* 0x000fe2000801020d */
[----:B------:R-:W-:Y:S01]  /*1330*/  IMAD.MOV.U32 R27, RZ, RZ, 0x1 ;  /* 0x00000001ff1b7424 */ /* 0x000fe200078e00ff */
[----:B------:R-:W-:Y:S01]  /*1340*/  USHF.L.U32 UR6, UR6, 0x5, URZ ;  /* 0x0000000506067899 */ /* 0x000fe2000800063f */
[----:B------:R-:W-:Y:S01]  /*1350*/  IMAD R9, R9, -0x2, R16 ;  /* 0xfffffffe09097824 */ /* 0x000fe200078e0210 */
[----:B------:R-:W-:Y:S01]  /*1360*/  SHF.R.S32.HI R8, RZ, 0x1f, R7 ;  /* 0x0000001fff087819 */ /* 0x000fe20000011407 */
[----:B------:R-:W-:Y:S01]  /*1370*/  USHF.L.U32 UR12, UR12, 0x5, URZ ;  /* 0x000000050c0c7899 */ /* 0x000fe2000800063f */
[----:B------:R-:W-:Y:S01]  /*1380*/  IMAD.SHL.U32 R19, R19, 0x2, RZ ;  /* 0x0000000213137824 */ /* 0x000fe200078e00ff */
[----:B------:R-:W-:Y:S01]  /*1390*/  ULDC UR8, c[0x0][0x284] ;  /* 0x0000a10000087ab9 */ /* 0x000fe20000000800 */
[----:B------:R-:W-:Y:S01]  /*13a0*/  LEA.HI R17, R8, R7, RZ, 0x7 ;  /* 0x0000000708117211 */ /* 0x000fe200078f38ff */
[----:B------:R-:W-:Y:S01]  /*13b0*/  UIADD3 UR24, UP0, UR6, 0x20, URZ ;  /* 0x0000002006187890 */ /* 0x000fe2000ff1e03f */
[-C--:B0-----:R-:W-:Y:S01]  /*13c0*/  SHF.L.U32 R14, R25, R22.reuse, RZ ;  /* 0x00000016190e7219 */ /* 0x081fe200000006ff */
[----:B------:R-:W-:Y:S01]  /*13d0*/  UIADD3 UR23, UP1, UR12, 0x20, URZ ;  /* 0x000000200c177890 */ /* 0x000fe2000ff3e03f */
[----:B------:R-:W-:Y:S01]  /*13e0*/  SHF.R.S32.HI R17, RZ, 0x7, R17 ;  /* 0x00000007ff117819 */ /* 0x000fe20000011411 */
[----:B------:R-:W-:Y:S01]  /*13f0*/  IMAD.MOV.U32 R16, RZ, RZ, RZ ;  /* 0x000000ffff107224 */ /* 0x000fe200078e00ff */
[----:B------:R-:W-:Y:S01]  /*1400*/  SHF.R.U32.HI R7, RZ, 0x7, R18 ;  /* 0x00000007ff077819 */ /* 0x000fe20000011612 */
[----:B------:R-:W-:Y:S01]  /*1410*/  IMAD.MOV.U32 R18, RZ, RZ, RZ ;  /* 0x000000ffff127224 */ /* 0x000fe200078e00ff */
[----:B------:R-:W-:Y:S01]  /*1420*/  VIMNMX R12, RZ, R17, PT ;  /* 0x00000011ff0c7248 */ /* 0x000fe20003fe0100 */
[----:B-1----:R-:W-:Y:S01]  /*1430*/  VIADD R15, R15, 0xffffffff ;  /* 0xffffffff0f0f7836 */ /* 0x002fe20000000000 */
[----:B------:R-:W-:Y:S01]  /*1440*/  SHF.L.U32 R8, R27, R22, RZ ;  /* 0x000000161b087219 */ /* 0x000fe200000006ff */
[----:B------:R-:W-:Y:S01]  /*1450*/  VIADD R13, R13, UR8 ;  /* 0x000000080d0d7c36 */ /* 0x000fe20008000000 */
[----:B------:R-:W-:Y:S01]  /*1460*/  LOP3.LUT R104, R0, 0x1, RZ, 0xfc, !PT ;  /* 0x0000000100687812 */ /* 0x000fe200078efcff */
[----:B------:R-:W-:Y:S01]  /*1470*/  IMAD.IADD R12, R17, 0x1, -R12 ;  /* 0x00000001110c7824 */ /* 0x000fe200078e0a0c */
[----:B------:R-:W-:Y:S01]  /*1480*/  LOP3.LUT R14, RZ, R14, RZ, 0x33, !PT ;  /* 0x0000000eff0e7212 */ /* 0x000fe200078e33ff */
[----:B------:R-:W-:-:S02]  /*1490*/  UIADD3.X UR22, URZ, UR5, URZ, UP0, !UPT ;  /* 0x000000053f167290 */ /* 0x000fc400087fe43f */
[----:B------:R-:W-:-:S12]  /*14a0*/  UIADD3.X UR21, URZ, UR7, URZ, UP1, !UPT ;  /* 0x000000073f157290 */ /* 0x000fd80008ffe43f */
.L_x_157:
[----:B------:R-:W0:Y:S01]  /*14b0*/  SHFL.IDX PT, R22, R7, RZ, 0x1f ;  /* 0x00001fff07167589 */ /* 0x000e2200000e0000 */
[----:B-1----:R-:W1:Y:S01]  /*14c0*/  S2UR UR11, SR_CgaCtaId ;  /* 0x00000000000b79c3 */ /* 0x002e620000008800 */
[----:B------:R-:W-:Y:S01]  /*14d0*/  ISETP.GE.AND P1, PT, R12, 0x1, PT ;  /* 0x000000010c00780c */ /* 0x000fe20003f26270 */
[----:B------:R-:W-:Y:S01]  /*14e0*/  UMOV UR10, 0x400 ;  /* 0x00000400000a7882 */ /* 0x000fe20000000000 */
[----:B------:R-:W-:Y:S02]  /*14f0*/  CS2R R86, SRZ ;  /* 0x0000000000567805 */ /* 0x000fe4000001ff00 */
[----:B------:R-:W-:Y:S02]  /*1500*/  CS2R R24, SRZ ;  /* 0x0000000000187805 */ /* 0x000fe4000001ff00 */
[----:B------:R-:W-:Y:S02]  /*1510*/  CS2R R26, SRZ ;  /* 0x00000000001a7805 */ /* 0x000fe4000001ff00 */
[----:B------:R-:W-:-:S02]  /*1520*/  CS2R R28, SRZ ;  /* 0x00000000001c7805 */ /* 0x000fc4000001ff00 */
[----:B------:R-:W-:Y:S02]  /*1530*/  CS2R R30, SRZ ;  /* 0x00000000001e7805 */ /* 0x000fe4000001ff00 */
[----:B------:R-:W-:Y:S02]  /*1540*/  CS2R R32, SRZ ;  /* 0x0000000000207805 */ /* 0x000fe4000001ff00 */
[----:B------:R-:W-:Y:S02]  /*1550*/  CS2R R34, SRZ ;  /* 0x0000000000227805 */ /* 0x000fe4000001ff00 */
[----:B------:R-:W-:Y:S02]  /*1560*/  CS2R R36, SRZ ;  /* 0x0000000000247805 */ /* 0x000fe4000001ff00 */
[----:B------:R-:W-:Y:S02]  /*1570*/  CS2R R38, SRZ ;  /* 0x0000000000267805 */ /* 0x000fe4000001ff00 */
[----:B------:R-:W-:-:S02]  /*1580*/  CS2R R40, SRZ ;  /* 0x0000000000287805 */ /* 0x000fc4000001ff00 */
[----:B-----5:R-:W-:Y:S02]  /*1590*/  CS2R R42, SRZ ;  /* 0x00000000002a7805 */ /* 0x020fe4000001ff00 */
[----:B------:R-:W-:Y:S02]  /*15a0*/  CS2R R44, SRZ ;  /* 0x00000000002c7805 */ /* 0x000fe4000001ff00 */
        /* <DEDUP_REMOVED lines=8> */
[----:B0-----:R-:W-:Y:S01]  /*1630*/  R2UR UR8, R22 ;  /* 0x00000000160872ca */ /* 0x001fe200000e0000 */
[----:B-1----:R-:W-:Y:S01]  /*1640*/  ULEA UR10, UR11, UR10, 0x18 ;  /* 0x0000000a0b0a7291 */ /* 0x002fe2000f8ec03f */
[----:B------:R-:W-:-:S02]  /*1650*/  CS2R R62, SRZ ;  /* 0x00000000003e7805 */ /* 0x000fc4000001ff00 */
[----:B------:R-:W-:Y:S02]  /*1660*/  CS2R R64, SRZ ;  /* 0x0000000000407805 */ /* 0x000fe4000001ff00 */
        /* <DEDUP_REMOVED lines=8> */
[----:B------:R-:W-:Y:S01]  /*16f0*/  CS2R R82, SRZ ;  /* 0x0000000000527805 */ /* 0x000fe2000001ff00 */
[----:B------:R-:W-:Y:S01]  /*1700*/  ULEA.HI UR9, UR8, UR8, URZ, 0x1 ;  /* 0x0000000808097291 */ /* 0x000fe2000f8f083f */
[----:B------:R-:W-:-:S03]  /*1710*/  CS2R R84, SRZ ;  /* 0x0000000000547805 */ /* 0x000fc6000001ff00 */
[----:B------:R-:W-:-:S04]  /*1720*/  ULOP3.LUT UR9, UR9, 0x7fffe, URZ, 0xc0, !UPT ;  /* 0x0007fffe09097892 */ /* 0x000fc8000f8ec03f */
[----:B------:R-:W-:-:S04]  /*1730*/  UIADD3 UR9, UR8, -UR9, URZ ;  /* 0x8000000908097290 */ /* 0x000fc8000fffe03f */
[----:B------:R-:W-:Y:S01]  /*1740*/  ULEA UR9, UR9, UR10, 0xd ;  /* 0x0000000a09097291 */ /* 0x000fe2000f8e683f */
[----:B--2-4-:R-:W-:Y:S11]  /*1750*/  @!P1 BRA `(.L_x_17) ;  /* 0x00000004002c9947 */ /* 0x014ff60003800000 */
[----:B------:R-:W-:Y:S01]  /*1760*/  UIADD3 UR9, UR9, 0x100, URZ ;  /* 0x0000010009097890 */ /* 0x000fe2000fffe03f */
[----:B------:R-:W-:Y:S01]  /*1770*/  R2UR UR13, R16 ;  /* 0x00000000100d72ca */ /* 0x000fe200000e0000 */
[----:B------:R-:W-:Y:S01]  /*1780*/  IMAD.MOV.U32 R22, RZ, RZ, R12 ;  /* 0x000000ffff167224 */ /* 0x000fe200078e000c */
[----:B------:R-:W-:Y:S01]  /*1790*/  UPLOP3.LUT UP0, UPT, UPT, UPT, UPT, 0x40, 0x0 ;  /* 0x000000000000789c */ /* 0x000fe20003f0e870 */
[----:B------:R-:W-:Y:S01]  /*17a0*/  IMAD.MOV.U32 R92, RZ, RZ, R18 ;  /* 0x000000ffff5c7224 */ /* 0x000fe200078e0012 */
[----:B------:R-:W-:Y:S01]  /*17b0*/  USHF.R.U32.HI UR9, URZ, 0x4, UR9 ;  /* 0x000000043f097899 */ /* 0x000fe20008011609 */
[----:B------:R-:W-:-:S03]  /*17c0*/  IMAD.MOV.U32 R93, RZ, RZ, R16 ;  /* 0x000000ffff5d7224 */ /* 0x000fc600078e0010 */
[----:B------:R-:W-:-:S04]  /*17d0*/  ULOP3.LUT UR9, UR9, 0x3fff, URZ, 0xc0, !UPT ;  /* 0x00003fff09097892 */ /* 0x000fc8000f8ec03f */
[----:B------:R-:W-:-:S12]  /*17e0*/  ULOP3.LUT UR20, UR9, 0x10000, URZ, 0xfc, !UPT ;  /* 0x0001000009147892 */ /* 0x000fd8000f8efc3f */
.L_x_24:
[----:B------:R-:W-:-:S13]  /*17f0*/  ISETP.NE.AND P2, PT, R104, 0x3, PT ;  /* 0x000000036800780c */ /* 0x000fda0003f45270 */
[----:B0-----:R-:W-:Y:S05]  /*1800*/  @!P2 BRA `(.L_x_18) ;  /* 0x000000000004a947 */ /* 0x001fea0003800000 */
[----:B------:R-:W-:Y:S01]  /*1810*/  BPT.TRAP 0x1 ;  /* 0x000000040000795c */ /* 0x000fe20000300000 */
.L_x_18:
[----:B------:R-:W0:Y:S01]  /*1820*/  S2UR UR9, SR_CgaCtaId ;  /* 0x00000000000979c3 */ /* 0x000e220000008800 */
[----:B------:R-:W-:Y:S01]  /*1830*/  UMOV UR8, 0x400 ;  /* 0x0000040000087882 */ /* 0x000fe20000000000 */
[----:B------:R-:W-:Y:S01]  /*1840*/  SHF.L.U32 R88, R92, 0x1f, RZ ;  /* 0x0000001f5c587819 */ /* 0x000fe200000006ff */
[----:B0-----:R-:W-:-:S04]  /*1850*/  ULEA UR25, UR9, UR8, 0x18 ;  /* 0x0000000809197291 */ /* 0x001fc8000f8ec03f */
[----:B------:R-:W-:-:S09]  /*1860*/  ULEA UR8, UR13, UR25, 0x3 ;  /* 0x000000190d087291 */ /* 0x000fd2000f8e183f */
[----:B------:R0:W1:Y:S01]  /*1870*/  SYNCS.PHASECHK.TRANS64.TRYWAIT P1, [UR8], R88 ;  /* 0x00000058ff0075a7 */ /* 0x0000620008020148 */
[----:B------:R-:W-:Y:S05]  /*1880*/  @!P2 BRA `(.L_x_19) ;  /* 0x000000000004a947 */ /* 0x000fea0003800000 */
[----:B------:R-:W-:Y:S01]  /*1890*/  BPT.TRAP 0x1 ;  /* 0x000000040000795c */ /* 0x000fe20000300000 */
.L_x_19:
[----:B-1----:R-:W-:Y:S05]  /*18a0*/  @P1 BRA `(.L_x_20) ;  /* 0x0000000000081947 */ /* 0x002fea0003800000 */
[----:B------:R-:W1:Y:S02]  /*18b0*/  SYNCS.PHASECHK.TRANS64.TRYWAIT P1, [UR8], R88 ;  /* 0x00000058ff0075a7 */ /* 0x000e640008020148 */
[----:B-1----:R-:W-:Y:S05]  /*18c0*/  @!P1 BRA `(.L_x_21) ;  /* 0x0000006800f09947 */ /* 0x002fea0003800000 */
.L_x_20:
[----:B------:R-:W-:Y:S02]  /*18d0*/  USHF.L.U32 UR8, UR13, 0xb, URZ ;  /* 0x0000000b0d087899 */ /* 0x000fe4000800063f */
[----:B------:R-:W-:Y:S02]  /*18e0*/  UIADD3 UR9, UR25, 0x10100, URZ ;  /* 0x0001010019097890 */ /* 0x000fe4000fffe03f */
[----:B------:R-:W-:Y:S02]  /*18f0*/  ULEA UR16, UR13, UR20, 0xa ;  /* 0x000000140d107291 */ /* 0x000fe4000f8e503f */
[----:B01----:R-:W-:Y:S01]  /*1900*/  LEA.HI R88, R10, UR8, RZ, 0x1d ;  /* 0x000000080a587c11 */ /* 0x003fe2000f8fe8ff */
[----:B------:R-:W-:Y:S01]  /*1910*/  USHF.R.U32.HI UR9, URZ, 0x4, UR9 ;  /* 0x000000043f097899 */ /* 0x000fe20008011609 */
[----:B------:R-:W-:-:S03]  /*1920*/  UMOV UR11, 0x40000040 ;  /* 0x40000040000b7882 */ /* 0x000fc60000000000 */
[----:B------:R-:W-:Y:S01]  /*1930*/  ULOP3.LUT UR9, UR9, 0x3fff, URZ, 0xc0, !UPT ;  /* 0x00003fff09097892 */ /* 0x000fe2000f8ec03f */
[----:B------:R-:W0:Y:S03]  /*1940*/  LDS.128 R88, [R88+UR25+0x30100] ;  /* 0x0301001958587984 */ /* 0x000e260008000c00 */
[----:B------:R-:W-:-:S04]  /*1950*/  ULOP3.LUT UR9, UR9, 0x10000, URZ, 0xfc, !UPT ;  /* 0x0001000009097892 */ /* 0x000fc8000f8efc3f */
[----:B------:R-:W-:-:S03]  /*1960*/  UIADD3 UR17, UR8, UR9, URZ ;  /* 0x0000000908117290 */ /* 0x000fc6000fffe03f */
[----:B------:R-:W-:Y:S01]  /*1970*/  UMOV UR8, UR16 ;  /* 0x0000001000087c82 */ /* 0x000fe20008000000 */
[----:B------:R-:W-:-:S03]  /*1980*/  UMOV UR9, 0x40000040 ;  /* 0x4000004000097882 */ /* 0x000fc60000000000 */
[----:B------:R-:W-:Y:S01]  /*1990*/  UMOV UR10, UR17 ;  /* 0x00000011000a7c82 */ /* 0x000fe20008000000 */
[----:B0-----:R-:W-:-:S06]  /*19a0*/  WARPGROUP.ARRIVE ;  /* 0x00000000000079c5 */ /* 0x001fcc0000000000 */
[----:B------:R-:W-:Y:S01]  /*19b0*/  HGMMA.SP.64x128x32.F32 R24, gdesc[UR8], R24, UP0, R88, 0x0 ;  /* 0x09e05800081879f0 */ /* 0x000fe2000bf00a18 */
[----:B------:R-:W-:Y:S02]  /*19c0*/  UIADD3 UR8, UR16, 0x2, URZ ;  /* 0x0000000210087890 */ /* 0x000fe4000fffe03f */
[----:B------:R-:W-:Y:S01]  /*19d0*/  UIADD3 UR10, UR17, 0x4, URZ ;  /* 0x00000004110a7890 */ /* 0x000fe2000fffe03f */
[----:B------:R-:W-:Y:S01]  /*19e0*/  UMOV UR9, 0x40000040 ;  /* 0x4000004000097882 */ /* 0x000fe20000000000 */
[----:B------:R-:W-:-:S11]  /*19f0*/  UMOV UR11, 0x40000040 ;  /* 0x40000040000b7882 */ /* 0x000fd60000000000 */
[----:B------:R-:W-:Y:S01]  /*1a00*/  HGMMA.SP.64x128x32.F32 R24, gdesc[UR8], R24, R89, 0x0 ;  /* 0x09e05900081879f0 */ /* 0x000fe20008700a18 */
        /* <DEDUP_REMOVED lines=9> */
[----:B------:R-:W-:Y:S03]  /*1aa0*/  HGMMA.SP.64x128x32.F32 R24, gdesc[UR8], R24, R91, 0x0, gsb0 ;  /* 0x09e05b00081879f0 */ /* 0x000fe60008000a18 */
[----:B------:R-:W-:Y:S02]  /*1ab0*/  WARPGROUP.DEPBAR.LE gsb0, 0x0 ;  /* 0x00008000000079c5 */ /* 0x000fe40000010000 */
[----:B------:R-:W-:Y:S05]  /*1ac0*/  @!P2 BRA `(.L_x_22) ;  /* 0x000000000004a947 */ /* 0x000fea0003800000 */
[----:B------:R-:W-:Y:S01]  /*1ad0*/  BPT.TRAP 0x1 ;  /* 0x000000040000795c */ /* 0x000fe20000300000 */
.L_x_22:
[----:B------:R-:W-:Y:S02]  /*1ae0*/  @P0 LEA R88, R93, UR25, 0x3 ;  /* 0x000000195d580c11 */ /* 0x000fe4000f8e18ff */
[----:B------:R-:W-:-:S03]  /*1af0*/  ISETP.GT.U32.AND P1, PT, R0, 0x1, PT ;  /* 0x000000010000780c */ /* 0x000fc60003f24070 */
[----:B------:R-:W-:-:S05]  /*1b00*/  @P0 VIADD R89, R88, 0x20 ;  /* 0x0000002058590836 */ /* 0x000fca0000000000 */
[----:B------:R-:W-:-:S04]  /*1b10*/  @P0 PRMT R89, R4, 0x654, R89 ;  /* 0x0000065404590816 */ /* 0x000fc80000000059 */
[----:B------:R0:W-:Y:S01]  /*1b20*/  @P0 SYNCS.ARRIVE.TRANS64.RED.A1T0 RZ, [R89+URZ], RZ ;  /* 0x000000ff59ff09a7 */ /* 0x0001e2000810043f */
[----:B------:R-:W-:Y:S05]  /*1b30*/  @P1 BRA `(.L_x_23) ;  /* 0x0000000000041947 */ /* 0x000fea0003800000 */
[----:B------:R-:W-:Y:S01]  /*1b40*/  BPT.TRAP 0x1 ;  /* 0x000000040000795c */ /* 0x000fe20000300000 */
.L_x_23:
[----:B------:R-:W-:Y:S01]  /*1b50*/  UIADD3 UR13, UR13, 0x1, URZ ;  /* 0x000000010d0d7890 */ /* 0x000fe2000fffe03f */
[C---:B------:R-:W-:Y:S01]  /*1b60*/  ISETP.GT.AND P2, PT, R22.reuse, 0x1, PT ;  /* 0x000000011600780c */ /* 0x040fe20003f44270 */
[----:B------:R-:W-:Y:S02]  /*1b70*/  VIADD R93, R93, 0x1 ;  /* 0x000000015d5d7836 */ /* 0x000fe40000000000 */
[----:B------:R-:W-:Y:S01]  /*1b80*/  UISETP.NE.AND UP0, UPT, UR13, 0x4, UPT ;  /* 0x000000040d00788c */ /* 0x000fe2000bf05270 */
[----:B------:R-:W-:Y:S02]  /*1b90*/  VIADD R22, R22, 0xffffffff ;  /* 0xffffffff16167836 */ /* 0x000fe40000000000 */
[C---:B------:R-:W-:Y:S01]  /*1ba0*/  ISETP.NE.AND P1, PT, R93.reuse, 0x4, PT ;  /* 0x000000045d00780c */ /* 0x040fe20003f25270 */
[----:B------:R-:W-:Y:S02]  /*1bb0*/  USEL UR8, URZ, 0x1, UP0 ;  /* 0x000000013f087887 */ /* 0x000fe40008000000 */
[----:B------:R-:W-:Y:S01]  /*1bc0*/  USEL UR13, UR13, URZ, UP0 ;  /* 0x0000003f0d0d7287 */ /* 0x000fe20008000000 */
[----:B------:R-:W-:Y:S01]  /*1bd0*/  SEL R93, R93, RZ, P1 ;  /* 0x000000ff5d5d7207 */ /* 0x000fe20000800000 */
[----:B------:R-:W-:-:S02]  /*1be0*/  UPLOP3.LUT UP0, UPT, UPT, UPT, UPT, 0x80, 0x0 ;  /* 0x000000000000789c */ /* 0x000fc40003f0f070 */
[----:B------:R-:W-:Y:S01]  /*1bf0*/  LOP3.LUT R92, R92, UR8, RZ, 0x3c, !PT ;  /* 0x000000085c5c7c12 */ /* 0x000fe2000f8e3cff */
[----:B------:R-:W-:Y:S08]  /*1c00*/  @P2 BRA `(.L_x_24) ;  /* 0xfffffff800f82947 */ /* 0x000ff0000383ffff */
.L_x_17:
[----:B------:R-:W-:Y:S01]  /*1c10*/  IMAD.SHL.U32 R94, R20, 0x80, RZ ;  /* 0x00000080145e7824 */ /* 0x000fe200078e00ff */
[----:B------:R-:W-:Y:S01]  /*1c20*/  SHF.R.S32.HI R95, RZ, 0x1f, R23 ;  /* 0x0000001fff5f7819 */ /* 0x000fe20000011417 */
[----:B------:R-:W-:Y:S01]  /*1c30*/  IMAD.SHL.U32 R22, R21, 0x80, RZ ;  /* 0x0000008015167824 */ /* 0x000fe200078e00ff */
[----:B------:R-:W-:Y:S01]  /*1c40*/  ULDC UR10, c[0x0][0x288] ;  /* 0x0000a200000a7ab9 */ /* 0x000fe20000000800 */
[----:B------:R-:W-:Y:S01]  /*1c50*/  IMAD.IADD R90, R11, 0x1, R94 ;  /* 0x000000010b5a7824 */ /* 0x000fe200078e025e */
[----:B------:R-:W-:Y:S01]  /*1c60*/  ULDC.64 UR8, c[0x0][0x6d0] ;  /* 0x0001b40000087ab9 */ /* 0x000fe20000000a00 */
[----:B------:R-:W-:Y:S02]  /*1c70*/  WARPGROUP.DEPBAR.LE gsb0, 0x0 ;  /* 0x00008000000079c5 */ /* 0x000fe40000010000 */
[----:B------:R-:W-:Y:S01]  /*1c80*/  ISETP.GE.AND P1, PT, R22, UR10, PT ;  /* 0x0000000a16007c0c */ /* 0x000fe2000bf26270 */
[----:B------:R-:W-:Y:S01]  /*1c90*/  IMAD R20, R95, UR8, RZ ;  /* 0x000000085f147c24 */ /* 0x000fe2000f8e02ff */
[----:B------:R-:W-:-:S03]  /*1ca0*/  SHF.R.S32.HI R91, RZ, 0x1f, R90 ;  /* 0x0000001fff5b7819 */ /* 0x000fc6000001145a */
[C---:B------:R-:W-:Y:S02]  /*1cb0*/  IMAD R93, R23.reuse, UR9, R20 ;  /* 0x00000009175d7c24 */ /* 0x040fe4000f8e0214 */
[----:B0-----:R-:W-:Y:S01]  /*1cc0*/  IMAD.WIDE.U32 R88, R23, UR8, R90 ;  /* 0x0000000817587c25 */ /* 0x001fe2000f8e005a */
[----:B------:R-:W-:Y:S02]  /*1cd0*/  ULDC UR8, c[0x0][0x284] ;  /* 0x0000a10000087ab9 */ /* 0x000fe40000000800 */
[----:B------:R-:W-:Y:S01]  /*1ce0*/  ISETP.GE.OR P1, PT, R94, UR8, P1 ;  /* 0x000000085e007c0c */ /* 0x000fe20008f26670 */
[----:B------:R-:W-:Y:S02]  /*1cf0*/  IMAD.IADD R89, R89, 0x1, R93 ;  /* 0x0000000159597824 */ /* 0x000fe400078e025d */
[----:B------:R-:W-:-:S10]  /*1d00*/  IMAD.MOV.U32 R20, RZ, RZ, -0x1 ;  /* 0xffffffffff147424 */ /* 0x000fd400078e00ff */
[----:B------:R-:W-:Y:S05]  /*1d10*/  @P1 BRA `(.L_x_25) ;  /* 0x0000004800901947 */ /* 0x000fea0003800000 */
[----:B------:R-:W0:Y:S01]  /*1d20*/  LDC.64 R112, c[0x0][0x6c8] ;  /* 0x0001b200ff707b82 */ /* 0x000e220000000a00 */
[----:B------:R-:W-:Y:S01]  /*1d30*/  IMAD.WIDE R92, R21, 0x80, RZ ;  /* 0x00000080155c7825 */ /* 0x000fe200078e02ff */
[----:B---3-5:R-:W-:Y:S01]  /*1d40*/  FSETP.NEU.AND P3, PT, R6, RZ, PT ;  /* 0x000000ff0600720b */ /* 0x028fe20003f6d000 */
[----:B------:R-:W-:Y:S02]  /*1d50*/  BSSY B0, `(.L_x_25) ;  /* 0x00004a0000007945 */ /* 0x000fe40003800000 */
[----:B------:R-:W-:Y:S01]  /*1d60*/  IMAD.IADD R22, R9, 0x1, -R22 ;  /* 0x0000000109167824 */ /* 0x000fe200078e0a16 */
[----:B------:R-:W-:Y:S01]  /*1d70*/  LOP3.LUT R105, R92, 0x6, R19, 0xf8, !PT ;  /* 0x000000065c697812 */ /* 0x000fe200078ef813 */
[----:B------:R-:W-:-:S03]  /*1d80*/  IMAD.IADD R21, R13, 0x1, -R94 ;  /* 0x000000010d157824 */ /* 0x000fc600078e0a5e */
[----:B------:R-:W-:-:S04]  /*1d90*/  ISETP.GT.AND P2, PT, R22, RZ, PT ;  /* 0x000000ff1600720c */ /* 0x000fc80003f44270 */
[----:B------:R-:W-:Y:S01]  /*1da0*/  ISETP.GT.AND P1, PT, R21, RZ, P2 ;  /* 0x000000ff1500720c */ /* 0x000fe20001724270 */
[-C--:B0-----:R-:W-:Y:S02]  /*1db0*/  IMAD R94, R93, R112.reuse, RZ ;  /* 0x000000705d5e7224 */ /* 0x081fe400078e02ff */
[----:B------:R-:W-:-:S04]  /*1dc0*/  IMAD.WIDE.U32 R96, R105, R112, R88 ;  /* 0x0000007069607225 */ /* 0x000fc800078e0058 */
[----:B------:R-:W-:-:S04]  /*1dd0*/  IMAD R89, R105, R113, R94 ;  /* 0x0000007169597224 */ /* 0x000fc800078e025e */
[----:B------:R-:W-:Y:S01]  /*1de0*/  IMAD.IADD R111, R97, 0x1, R89 ;  /* 0x00000001616f7824 */ /* 0x000fe200078e0259 */
[----:B------:R-:W-:Y:S06]  /*1df0*/  @!P3 BRA `(.L_x_26) ;  /* 0x0000003000e8b947 */ /* 0x000fec0003800000 */
[----:B------:R-:W-:Y:S01]  /*1e00*/  ULDC.64 UR8, c[0x0][0x6b8] ;  /* 0x0001ae0000087ab9 */ /* 0x000fe20000000a00 */
[----:B------:R-:W-:Y:S01]  /*1e10*/  ULDC.64 UR26, c[0x0][0x6b0] ;  /* 0x0001ac00001a7ab9 */ /* 0x000fe20000000a00 */
[----:B------:R-:W-:Y:S01]  /*1e20*/  IMAD R88, R95, UR8, RZ ;  /* 0x000000085f587c24 */ /* 0x000fe2000f8e02ff */
[----:B------:R-:W-:Y:S01]  /*1e30*/  ULDC.64 UR10, c[0x0][0x6a8] ;  /* 0x0001aa00000a7ab9 */ /* 0x000fe20000000a00 */
[----:B------:R-:W-:Y:S01]  /*1e40*/  IMAD R92, R93, UR26, RZ ;  /* 0x0000001a5d5c7c24 */ /* 0x000fe2000f8e02ff */
[----:B------:R-:W0:Y:S01]  /*1e50*/  LDC.64 R100, c[0x0][0x6b0] ;  /* 0x0001ac00ff647b82 */ /* 0x000e220000000a00 */
[----:B------:R-:W-:Y:S01]  /*1e60*/  IMAD.WIDE.U32 R102, R23, UR8, R90 ;  /* 0x0000000817667c25 */ /* 0x000fe2000f8e005a */
[----:B------:R-:W-:-:S03]  /*1e70*/  ULDC.64 UR16, c[0x0][0x6c0] ;  /* 0x0001b00000107ab9 */ /* 0x000fc60000000a00 */
[----:B------:R-:W-:Y:S02]  /*1e80*/  IMAD R107, R23, UR9, R88 ;  /* 0x00000009176b7c24 */ /* 0x000fe4000f8e0258 */
[----:B------:R-:W-:Y:S02]  /*1e90*/  IMAD R109, R105, UR27, R92 ;  /* 0x0000001b696d7c24 */ /* 0x000fe4000f8e025c */
[----:B------:R-:W-:Y:S02]  /*1ea0*/  IMAD.IADD R93, R103, 0x1, R107 ;  /* 0x00000001675d7824 */ /* 0x000fe400078e026b */
[----:B------:R-:W-:-:S04]  /*1eb0*/  IMAD.MOV.U32 R92, RZ, RZ, R102 ;  /* 0x000000ffff5c7224 */ /* 0x000fc800078e0066 */
[----:B------:R-:W-:-:S04]  /*1ec0*/  IMAD.WIDE.U32 R88, R105, UR26, R92 ;  /* 0x0000001a69587c25 */ /* 0x000fc8000f8e005c */
[----:B------:R-:W-:Y:S01]  /*1ed0*/  IMAD.IADD R89, R89, 0x1, R109 ;  /* 0x0000000159597824 */ /* 0x000fe200078e026d */
[----:B------:R-:W-:-:S04]  /*1ee0*/  LEA R94, P3, R88, UR10, 0x2 ;  /* 0x0000000a585e7c11 */ /* 0x000fc8000f8610ff */
[----:B------:R-:W-:-:S05]  /*1ef0*/  LEA.HI.X R95, R88, UR11, R89, 0x2, P3 ;  /* 0x0000000b585f7c11 */ /* 0x000fca00098f1459 */
[----:B------:R-:W3:Y:S01]  /*1f00*/  @P1 LDG.E.LTC128B R103, desc[UR18][R94.64] ;  /* 0x000000125e671981 */ /* 0x000ee2000c1e1920 */
[----:B------:R-:W-:Y:S01]  /*1f10*/  LEA R88, P3, R96, UR16, 0x2 ;  /* 0x0000001060587c11 */ /* 0x000fe2000f8610ff */
[C---:B------:R-:W-:Y:S01]  /*1f20*/  IMAD.WIDE.U32 R98, R105.reuse, UR26, R90 ;  /* 0x0000001a69627c25 */ /* 0x040fe2000f8e005a */
[----:B------:R-:W-:Y:S01]  /*1f30*/  ISETP.GT.AND P5, PT, R22, 0x1, PT ;  /* 0x000000011600780c */ /* 0x000fe20003fa4270 */
[----:B------:R-:W-:Y:S01]  /*1f40*/  BSSY B1, `(.L_x_27) ;  /* 0x0000017000017945 */ /* 0x000fe20003800000 */
[----:B------:R-:W-:Y:S01]  /*1f50*/  LEA.HI.X R89, R96, UR17, R111, 0x2, P3 ;  /* 0x0000001160597c11 */ /* 0x000fe200098f146f */
[----:B0-----:R-:W-:Y:S01]  /*1f60*/  IMAD.WIDE.U32 R100, R105, UR26, R100 ;  /* 0x0000001a69647c25 */ /* 0x001fe2000f8e0064 */
[----:B------:R-:W-:-:S03]  /*1f70*/  LEA R96, P3, R112, R88, 0x2 ;  /* 0x0000005870607211 */ /* 0x000fc600078610ff */
[C---:B------:R-:W-:Y:S01]  /*1f80*/  IMAD.IADD R99, R109.reuse, 0x1, R99 ;  /* 0x000000016d637824 */ /* 0x040fe200078e0263 */
[----:B------:R-:W-:Y:S01]  /*1f90*/  LEA.HI.X R97, R112, R89, R113, 0x2, P3 ;  /* 0x0000005970617211 */ /* 0x000fe200018f1471 */
[----:B------:R-:W-:Y:S01]  /*1fa0*/  IMAD.IADD R109, R109, 0x1, R101 ;  /* 0x000000016d6d7824 */ /* 0x000fe200078e0265 */
[----:B------:R-:W-:Y:S01]  /*1fb0*/  IADD3 R102, P3, R102, R100, RZ ;  /* 0x0000006466667210 */ /* 0x000fe20007f7e0ff */
[----:B------:R-:W-:-:S04]  /*1fc0*/  IMAD.WIDE.U32 R98, R23, UR8, R98 ;  /* 0x0000000817627c25 */ /* 0x000fc8000f8e0062 */
[----:B------:R-:W-:Y:S01]  /*1fd0*/  IMAD.X R93, R109, 0x1, R93, P3 ;  /* 0x000000016d5d7824 */ /* 0x000fe200018e065d */
[----:B------:R-:W-:Y:S01]  /*1fe0*/  LEA R92, P3, R102, UR10, 0x2 ;  /* 0x0000000a665c7c11 */ /* 0x000fe2000f8610ff */
[----:B------:R-:W-:-:S03]  /*1ff0*/  IMAD.IADD R99, R107, 0x1, R99 ;  /* 0x000000016b637824 */ /* 0x000fc600078e0263 */
[----:B------:R-:W-:Y:S02]  /*2000*/  LEA.HI.X R93, R102, UR11, R93, 0x2, P3 ;  /* 0x0000000b665d7c11 */ /* 0x000fe400098f145d */
[----:B------:R-:W-:Y:S02]  /*2010*/  IADD3 R102, P6, R90, R100, RZ ;  /* 0x000000645a667210 */ /* 0x000fe40007fde0ff */
[----:B------:R-:W-:-:S04]  /*2020*/  LEA R100, P3, R98, UR10, 0x2 ;  /* 0x0000000a62647c11 */ /* 0x000fc8000f8610ff */
[----:B------:R-:W-:Y:S01]  /*2030*/  LEA.HI.X R101, R98, UR11, R99, 0x2, P3 ;  /* 0x0000000b62657c11 */ /* 0x000fe200098f1463 */
[----:B---3--:R-:W-:Y:S01]  /*2040*/  FMUL R105, R103, R6 ;  /* 0x0000000667697220 */ /* 0x008fe20000400000 */
[----:B------:R-:W-:-:S03]  /*2050*/  IMAD.MOV.U32 R99, RZ, RZ, R103 ;  /* 0x000000ffff637224 */ /* 0x000fc600078e0067 */
[----:B--2---:R-:W-:-:S05]  /*2060*/  FFMA R105, R24, R5, R105 ;  /* 0x0000000518697223 */ /* 0x004fca0000000069 */
[----:B------:R0:W-:Y:S01]  /*2070*/  @P1 STG.E desc[UR18][R88.64], R105 ;  /* 0x0000006958001986 */ /* 0x0001e2000c101912 */
[----:B------:R-:W-:-:S13]  /*2080*/  ISETP.GT.AND P1, PT, R21, RZ, P5 ;  /* 0x000000ff1500720c */ /* 0x000fda0002f24270 */
[----:B0-----:R-:W-:Y:S05]  /*2090*/  @!P1 BRA `(.L_x_28) ;  /* 0x0000000000049947 */ /* 0x001fea0003800000 */
[----:B------:R0:W5:Y:S02]  /*20a0*/  LDG.E.LTC128B R99, desc[UR18][R92.64] ;  /* 0x000000125c637981 */ /* 0x000164000c1e1920 */
.L_x_28:
[----:B------:R-:W-:Y:S05]  /*20b0*/  BSYNC B1 ;  /* 0x0000000000017941 */ /* 0x000fea0003800000 */
.L_x_27:
[----:B-----5:R-:W-:Y:S01]  /*20c0*/  FMUL R24, R99, R6 ;  /* 0x0000000663187220 */ /* 0x020fe20000400000 */
[----:B------:R-:W-:Y:S01]  /*20d0*/  IMAD.X R103, R91, 0x1, R109, P6 ;  /* 0x000000015b677824 */ /* 0x000fe200030e066d */
[----:B------:R-:W-:Y:S01]  /*20e0*/  ISETP.GT.AND P2, PT, R21, 0x8, P2 ;  /* 0x000000081500780c */ /* 0x000fe20001744270 */
[----:B------:R-:W-:Y:S01]  /*20f0*/  BSSY B1, `(.L_x_29) ;  /* 0x0000007000017945 */ /* 0x000fe20003800000 */
[----:B------:R-:W-:Y:S01]  /*2100*/  FFMA R91, R25, R5, R24 ;  /* 0x00000005195b7223 */ /* 0x000fe20000000018 */
[----:B------:R-:W-:Y:S01]  /*2110*/  ISETP.GT.AND P3, PT, R22, 0x8, PT ;  /* 0x000000081600780c */ /* 0x000fe20003f64270 */
[----:B------:R-:W-:-:S03]  /*2120*/  IMAD.WIDE.U32 R24, R23, UR8, R102 ;  /* 0x0000000817187c25 */ /* 0x000fc6000f8e0066 */
[----:B------:R1:W-:Y:S06]  /*2130*/  @P1 STG.E desc[UR18][R96.64], R91 ;  /* 0x0000005b60001986 */ /* 0x0003ec000c101912 */
[----:B------:R-:W-:Y:S05]  /*2140*/  @!P2 BRA `(.L_x_30) ;  /* 0x000000000004a947 */ /* 0x000fea0003800000 */
[----:B------:R2:W5:Y:S02]  /*2150*/  LDG.E.LTC128B R99, desc[UR18][R100.64+0x20] ;  /* 0x0000201264637981 */ /* 0x000564000c1e1920 */
.L_x_30:
[----:B------:R-:W-:Y:S05]  /*2160*/  BSYNC B1 ;  /* 0x0000000000017941 */ /* 0x000fea0003800000 */
.L_x_29:
[----:B------:R-:W-:Y:S01]  /*2170*/  IMAD.IADD R25, R107, 0x1, R25 ;  /* 0x000000016b197824 */ /* 0x000fe200078e0219 */
[C---:B------:R-:W-:Y:S01]  /*2180*/  LEA R90, P1, R24.reuse, UR10, 0x2 ;  /* 0x0000000a185a7c11 */ /* 0x040fe2000f8210ff */
[----:B-----5:R-:W-:Y:S01]  /*2190*/  FMUL R23, R99, R6 ;  /* 0x0000000663177220 */ /* 0x020fe20000400000 */
[----:B------:R-:W-:Y:S01]  /*21a0*/  ISETP.GT.AND P5, PT, R21, 0x8, P5 ;  /* 0x000000081500780c */ /* 0x000fe20002fa4270 */
[----:B------:R-:W-:Y:S01]  /*21b0*/  BSSY B1, `(.L_x_31) ;  /* 0x0000008000017945 */ /* 0x000fe20003800000 */
[----:B-1----:R-:W-:Y:S01]  /*21c0*/  LEA.HI.X R91, R24, UR11, R25, 0x2, P1 ;  /* 0x0000000b185b7c11 */ /* 0x002fe200088f1419 */
[----:B------:R-:W-:Y:S01]  /*21d0*/  FFMA R23, R26, R5, R23 ;  /* 0x000000051a177223 */ /* 0x000fe20000000017 */
[----:B------:R-:W-:Y:S02]  /*21e0*/  @P2 IMAD.MOV.U32 R24, RZ, RZ, R88 ;  /* 0x000000ffff182224 */ /* 0x000fe400078e0058 */
[----:B------:R-:W-:-:S05]  /*21f0*/  @P2 IMAD.MOV.U32 R25, RZ, RZ, R89 ;  /* 0x000000ffff192224 */ /* 0x000fca00078e0059 */
[----:B------:R1:W-:Y:S02]  /*2200*/  @P2 STG.E desc[UR18][R24.64+0x20], R23 ;  /* 0x0000201718002986 */ /* 0x0003e4000c101912 */
[----:B------:R-:W-:Y:S05]  /*2210*/  @!P5 BRA `(.L_x_32) ;  /* 0x000000000004d947 */ /* 0x000fea0003800000 */
[----:B------:R3:W5:Y:S02]  /*2220*/  LDG.E.LTC128B R99, desc[UR18][R90.64+0x20] ;  /* 0x000020125a637981 */ /* 0x000764000c1e1920 */
.L_x_32:
[----:B------:R-:W-:Y:S05]  /*2230*/  BSYNC B1 ;  /* 0x0000000000017941 */ /* 0x000fea0003800000 */
.L_x_31:
[----:B-1---5:R-:W-:Y:S01]  /*2240*/  FMUL R24, R99, R6 ;  /* 0x0000000663187220 */ /* 0x022fe20000400000 */
[----:B---3--:R-:W-:Y:S01]  /*2250*/  @P5 IMAD.MOV.U32 R90, RZ, RZ, R96 ;  /* 0x000000ffff5a5224 */ /* 0x008fe200078e0060 */
[----:B------:R-:W-:Y:S01]  /*2260*/  ISETP.GT.AND P6, PT, R21, RZ, P3 ;  /* 0x000000ff1500720c */ /* 0x000fe20001fc4270 */
[----:B------:R-:W-:Y:S02]  /*2270*/  @P5 IMAD.MOV.U32 R91, RZ, RZ, R97 ;  /* 0x000000ffff5b5224 */ /* 0x000fe400078e0061 */
[----:B------:R-:W-:Y:S01]  /*2280*/  FFMA R23, R27, R5, R24 ;  /* 0x000000051b177223 */ /* 0x000fe20000000018 */
[----:B------:R-:W-:Y:S01]  /*2290*/  IADD3 R24, P1, R94, UR6, RZ ;  /* 0x000000065e187c10 */ /* 0x000fe2000ff3e0ff */
[----:B------:R-:W-:Y:S01]  /*22a0*/  BSSY B1, `(.L_x_33) ;  /* 0x0000006000017945 */ /* 0x000fe20003800000 */
[----:B------:R-:W-:Y:S02]  /*22b0*/  IADD3 R26, P2, R88, UR12, RZ ;  /* 0x0000000c581a7c10 */ /* 0x000fe4000ff5e0ff */
[----:B------:R1:W-:Y:S01]  /*22c0*/  @P5 STG.E desc[UR18][R90.64+0x20], R23 ;  /* 0x000020175a005986 */ /* 0x0003e2000c101912 */
[----:B------:R-:W-:-:S04]  /*22d0*/  IADD3.X R25, R95, UR5, RZ, P1, !PT ;  /* 0x000000055f197c10 */ /* 0x000fc80008ffe4ff */
[----:B------:R-:W-:Y:S06]  /*22e0*/  @!P6 BRA `(.L_x_34) ;  /* 0x000000000004e947 */ /* 0x000fec0003800000 */
[----:B------:R3:W5:Y:S02]  /*22f0*/  LDG.E.LTC128B R99, desc[UR18][R24.64] ;  /* 0x0000001218637981 */ /* 0x000764000c1e1920 */
.L_x_34:
[----:B------:R-:W-:Y:S05]  /*2300*/  BSYNC B1 ;  /* 0x0000000000017941 */ /* 0x000fea0003800000 */
.L_x_33:
[----:B------:R-:W-:Y:S01]  /*2310*/  ISETP.GT.AND P1, PT, R22, 0x9, PT ;  /* 0x000000091600780c */ /* 0x000fe20003f24270 */
[----:B-1---5:R-:W-:Y:S01]  /*2320*/  FMUL R23, R99, R6 ;  /* 0x0000000663177220 */ /* 0x022fe20000400000 */
[----:B------:R-:W-:Y:S01]  /*2330*/  IADD3.X R27, R89, UR7, RZ, P2, !PT ;  /* 0x00000007591b7c10 */ /* 0x000fe200097fe4ff */
[----:B------:R-:W-:Y:S01]  /*2340*/  BSSY B1, `(.L_x_35) ;  /* 0x000000a000017945 */ /* 0x000fe20003800000 */
[----:B------:R-:W-:Y:S01]  /*2350*/  ISETP.GT.AND P2, PT, R21, RZ, P1 ;  /* 0x000000ff1500720c */ /* 0x000fe20000f44270 */
[----:B--2---:R-:W-:Y:S01]  /*2360*/  FFMA R101, R28, R5, R23 ;  /* 0x000000051c657223 */ /* 0x004fe20000000017 */
[----:B------:R-:W-:Y:S01]  /*2370*/  IADD3 R98, P5, R96, UR12, RZ ;  /* 0x0000000c60627c10 */ /* 0x000fe2000ffbe0ff */
[----:B------:R-:W-:-:S03]  /*2380*/  IMAD.MOV.U32 R23, RZ, RZ, R99 ;  /* 0x000000ffff177224 */ /* 0x000fc600078e0063 */
[----:B------:R1:W-:Y:S01]  /*2390*/  @P6 STG.E desc[UR18][R26.64], R101 ;  /* 0x000000651a006986 */ /* 0x0003e2000c101912 */
[----:B------:R-:W-:-:S04]  /*23a0*/  IADD3 R90, P6, R92, UR6, RZ ;  /* 0x000000065c5a7c10 */ /* 0x000fc8000ffde0ff */
[----:B------:R-:W-:Y:S02]  /*23b0*/  IADD3.X R91, R93, UR5, RZ, P6, !PT ;  /* 0x000000055d5b7c10 */ /* 0x000fe4000b7fe4ff */
[----:B------:R-:W-:Y:S07]  /*23c0*/  @!P2 BRA `(.L_x_36) ;  /* 0x000000000004a947 */ /* 0x000fee0003800000 */
[----:B------:R2:W5:Y:S02]  /*23d0*/  LDG.E.LTC128B R23, desc[UR18][R90.64] ;  /* 0x000000125a177981 */ /* 0x000564000c1e1920 */
.L_x_36:
[----:B------:R-:W-:Y:S05]  /*23e0*/  BSYNC B1 ;  /* 0x0000000000017941 */ /* 0x000fea0003800000 */
.L_x_35:
[----:B-----5:R-:W-:Y:S01]  /*23f0*/  FMUL R28, R23, R6 ;  /* 0x00000006171c7220 */ /* 0x020fe20000400000 */
[----:B------:R-:W-:Y:S01]  /*2400*/  IADD3.X R99, R97, UR7, RZ, P5, !PT ;  /* 0x0000000761637c10 */ /* 0x000fe2000affe4ff */
[----:B------:R-:W-:Y:S01]  /*2410*/  BSSY B1, `(.L_x_37) ;  /* 0x0000008000017945 */ /* 0x000fe20003800000 */
[----:B------:R-:W-:Y:S01]  /*2420*/  ISETP.GT.AND P3, PT, R21, 0x8, P3 ;  /* 0x000000081500780c */ /* 0x000fe20001f64270 */
[----:B-1----:R-:W-:Y:S01]  /*2430*/  FFMA R101, R29, R5, R28 ;  /* 0x000000051d657223 */ /* 0x002fe2000000001c */
[----:B------:R-:W-:-:S04]  /*2440*/  IADD3 R28, P5, R94, UR24, RZ ;  /* 0x000000185e1c7c10 */ /* 0x000fc8000ffbe0ff */
[----:B------:R1:W-:Y:S01]  /*2450*/  @P2 STG.E desc[UR18][R98.64], R101 ;  /* 0x0000006562002986 */ /* 0x0003e2000c101912 */
[----:B------:R-:W-:-:S06]  /*2460*/  IADD3.X R29, R95, UR22, RZ, P5, !PT ;  /* 0x000000165f1d7c10 */ /* 0x000fcc000affe4ff */
[----:B------:R-:W-:Y:S05]  /*2470*/  @!P3 BRA `(.L_x_38) ;  /* 0x000000000004b947 */ /* 0x000fea0003800000 */
[----:B------:R4:W5:Y:S02]  /*2480*/  LDG.E.LTC128B R23, desc[UR18][R28.64] ;  /* 0x000000121c177981 */ /* 0x000964000c1e1920 */
.L_x_38:
[----:B------:R-:W-:Y:S05]  /*2490*/  BSYNC B1 ;  /* 0x0000000000017941 */ /* 0x000fea0003800000 */
.L_x_37:
[----:B----45:R-:W-:Y:S01]  /*24a0*/  FMUL R29, R23, R6 ;  /* 0x00000006171d7220 */ /* 0x030fe20000400000 */
[----:B------:R-:W-:Y:S01]  /*24b0*/  IADD3 R28, P5, R88, UR23, RZ ;  /* 0x00000017581c7c10 */ /* 0x000fe2000ffbe0ff */
[----:B------:R-:W-:Y:S01]  /*24c0*/  BSSY B1, `(.L_x_39) ;  /* 0x000000b000017945 */ /* 0x000fe20003800000 */
[----:B------:R-:W-:Y:S01]  /*24d0*/  ISETP.GT.AND P1, PT, R21, 0x8, P1 ;  /* 0x000000081500780c */ /* 0x000fe20000f24270 */
[----:B------:R-:W-:Y:S01]  /*24e0*/  FFMA R95, R30, R5, R29 ;  /* 0x000000051e5f7223 */ /* 0x000fe2000000001d */
[----:B------:R-:W-:Y:S02]  /*24f0*/  IADD3.X R29, R89, UR21, RZ, P5, !PT ;  /* 0x00000015591d7c10 */ /* 0x000fe4000affe4ff */
[----:B------:R-:W-:Y:S02]  /*2500*/  IADD3 R88, P6, R92, UR24, RZ ;  /* 0x000000185c587c10 */ /* 0x000fe4000ffde0ff */
[----:B------:R-:W-:Y:S01]  /*2510*/  ISETP.GT.AND P2, PT, R22, 0x10, PT ;  /* 0x000000101600780c */ /* 0x000fe20003f44270 */
[----:B------:R4:W-:Y:S01]  /*2520*/  @P3 STG.E desc[UR18][R28.64], R95 ;  /* 0x0000005f1c003986 */ /* 0x0009e2000c101912 */
[----:B------:R-:W-:-:S02]  /*2530*/  IADD3 R94, P5, R96, UR23, RZ ;  /* 0x00000017605e7c10 */ /* 0x000fc4000ffbe0ff */
[----:B------:R-:W-:-:S03]  /*2540*/  IADD3.X R89, R93, UR22, RZ, P6, !PT ;  /* 0x000000165d597c10 */ /* 0x000fc6000b7fe4ff */
[----:B------:R-:W-:Y:S08]  /*2550*/  @!P1 BRA `(.L_x_40) ;  /* 0x0000000000049947 */ /* 0x000ff00003800000 */
[----:B------:R0:W5:Y:S02]  /*2560*/  LDG.E.LTC128B R23, desc[UR18][R88.64] ;  /* 0x0000001258177981 */ /* 0x000164000c1e1920 */
.L_x_40:
[----:B------:R-:W-:Y:S05]  /*2570*/  BSYNC B1 ;  /* 0x0000000000017941 */ /* 0x000fea0003800000 */
.L_x_39:
[----:B----45:R-:W-:Y:S01]  /*2580*/  FMUL R28, R23, R6 ;  /* 0x00000006171c7220 */ /* 0x030fe20000400000 */
[----:B------:R-:W-:Y:S01]  /*2590*/  IADD3.X R95, R97, UR21, RZ, P5, !PT ;  /* 0x00000015615f7c10 */ /* 0x000fe2000affe4ff */
[----:B------:R-:W-:Y:S01]  /*25a0*/  BSSY B1, `(.L_x_41) ;  /* 0x0000009000017945 */ /* 0x000fe20003800000 */
[----:B------:R-:W-:Y:S01]  /*25b0*/  ISETP.GT.AND P3, PT, R21, RZ, P2 ;  /* 0x000000ff1500720c */ /* 0x000fe20001764270 */
[----:B------:R-:W-:Y:S01]  /*25c0*/  FFMA R31, R31, R5, R28 ;  /* 0x000000051f1f7223 */ /* 0x000fe2000000001c */
[----:B------:R-:W-:Y:S02]  /*25d0*/  IADD3 R28, P6, R24, UR6, RZ ;  /* 0x00000006181c7c10 */ /* 0x000fe4000ffde0ff */
[----:B------:R-:W-:Y:S02]  /*25e0*/  IADD3 R30, P5, R26, UR12, RZ ;  /* 0x0000000c1a1e7c10 */ /* 0x000fe4000ffbe0ff */
[----:B------:R4:W-:Y:S01]  /*25f0*/  @P1 STG.E desc[UR18][R94.64], R31 ;  /* 0x0000001f5e001986 */ /* 0x0009e2000c101912 */
[----:B------:R-:W-:-:S06]  /*2600*/  IADD3.X R29, R25, UR5, RZ, P6, !PT ;  /* 0x00000005191d7c10 */ /* 0x000fcc000b7fe4ff */
[----:B------:R-:W-:Y:S05]  /*2610*/  @!P3 BRA `(.L_x_42) ;  /* 0x000000000004b947 */ /* 0x000fea0003800000 */
[----:B------:R0:W5:Y:S02]  /*2620*/  LDG.E.LTC128B R23, desc[UR18][R28.64] ;  /* 0x000000121c177981 */ /* 0x000164000c1e1920 */
.L_x_42:
[----:B------:R-:W-:Y:S05]  /*2630*/  BSYNC B1 ;  /* 0x0000000000017941 */ /* 0x000fea0003800000 */
.L_x_41:
[----:B------:R-:W-:Y:S01]  /*2640*/  ISETP.GT.AND P1, PT, R22, 0x11, PT ;  /* 0x000000111600780c */ /* 0x000fe20003f24270 */
[----:B0----5:R-:W-:Y:S01]  /*2650*/  FMUL R89, R23, R6 ;  /* 0x0000000617597220 */ /* 0x021fe20000400000 */
[----:B----4-:R-:W-:Y:S01]  /*2660*/  IADD3.X R31, R27, UR7, RZ, P5, !PT ;  /* 0x000000071b1f7c10 */ /* 0x010fe2000affe4ff */
[----:B------:R-:W-:Y:S01]  /*2670*/  BSSY B1, `(.L_x_43) ;  /* 0x0000009000017945 */ /* 0x000fe20003800000 */
[----:B------:R-:W-:Y:S01]  /*2680*/  ISETP.GT.AND P5, PT, R21, RZ, P1 ;  /* 0x000000ff1500720c */ /* 0x000fe20000fa4270 */
[----:B------:R-:W-:Y:S01]  /*2690*/  FFMA R93, R32, R5, R89 ;  /* 0x00000005205d7223 */ /* 0x000fe20000000059 */
[----:B------:R-:W-:-:S04]  /*26a0*/  IADD3 R92, P6, R98, UR12, RZ ;  /* 0x0000000c625c7c10 */ /* 0x000fc8000ffde0ff */
[----:B------:R0:W-:Y:S01]  /*26b0*/  @P3 STG.E desc[UR18][R30.64], R93 ;  /* 0x0000005d1e003986 */ /* 0x0001e2000c101912 */
[----:B------:R-:W-:-:S04]  /*26c0*/  IADD3 R88, P3, R90, UR6, RZ ;  /* 0x000000065a587c10 */ /* 0x000fc8000ff7e0ff */
[----:B------:R-:W-:Y:S02]  /*26d0*/  IADD3.X R89, R91, UR5, RZ, P3, !PT ;  /* 0x000000055b597c10 */ /* 0x000fe40009ffe4ff */
[----:B------:R-:W-:Y:S07]  /*26e0*/  @!P5 BRA `(.L_x_44) ;  /* 0x000000000004d947 */ /* 0x000fee0003800000 */
[----:B------:R4:W5:Y:S02]  /*26f0*/  LDG.E.LTC128B R23, desc[UR18][R88.64] ;  /* 0x0000001258177981 */ /* 0x000964000c1e1920 */
.L_x_44:
[----:B------:R-:W-:Y:S05]  /*2700*/  BSYNC B1 ;  /* 0x0000000000017941 */ /* 0x000fea0003800000 */
.L_x_43:
[----:B-----5:R-:W-:Y:S01]  /*2710*/  FMUL R32, R23, R6 ;  /* 0x0000000617207220 */ /* 0x020fe20000400000 */
[----:B0-----:R-:W-:Y:S01]  /*2720*/  IADD3.X R93, R99, UR7, RZ, P6, !PT ;  /* 0x00000007635d7c10 */ /* 0x001fe2000b7fe4ff */
[----:B------:R-:W-:Y:S01]  /*2730*/  BSSY B1, `(.L_x_45) ;  /* 0x0000008000017945 */ /* 0x000fe20003800000 */
[----:B------:R-:W-:Y:S01]  /*2740*/  ISETP.GT.AND P3, PT, R21, 0x8, P2 ;  /* 0x000000081500780c */ /* 0x000fe20001764270 */
[----:B------:R-:W-:Y:S01]  /*2750*/  FFMA R33, R33, R5, R32 ;  /* 0x0000000521217223 */ /* 0x000fe20000000020 */
[----:B---3--:R-:W-:-:S04]  /*2760*/  IADD3 R24, P2, R24, UR24, RZ ;  /* 0x0000001818187c10 */ /* 0x008fc8000ff5e0ff */
[----:B------:R0:W-:Y:S01]  /*2770*/  @P5 STG.E desc[UR18][R92.64], R33 ;  /* 0x000000215c005986 */ /* 0x0001e2000c101912 */
[----:B------:R-:W-:-:S06]  /*2780*/  IADD3.X R25, R25, UR22, RZ, P2, !PT ;  /* 0x0000001619197c10 */ /* 0x000fcc00097fe4ff */
[----:B------:R-:W-:Y:S05]  /*2790*/  @!P3 BRA `(.L_x_46) ;  /* 0x000000000004b947 */ /* 0x000fea0003800000 */
[----:B------:R3:W5:Y:S02]  /*27a0*/  LDG.E.LTC128B R23, desc[UR18][R24.64] ;  /* 0x0000001218177981 */ /* 0x000764000c1e1920 */
.L_x_46:
[----:B------:R-:W-:Y:S05]  /*27b0*/  BSYNC B1 ;  /* 0x0000000000017941 */ /* 0x000fea0003800000 */
.L_x_45:
[----:B---3-5:R-:W-:Y:S01]  /*27c0*/  FMUL R25, R23, R6 ;  /* 0x0000000617197220 */ /* 0x028fe20000400000 */
[----:B------:R-:W-:Y:S01]  /*27d0*/  IADD3 R24, P5, R26, UR23, RZ ;  /* 0x000000171a187c10 */ /* 0x000fe2000ffbe0ff */
[----:B------:R-:W-:Y:S01]  /*27e0*/  BSSY B1, `(.L_x_47) ;  /* 0x000000b000017945 */ /* 0x000fe20003800000 */
[----:B------:R-:W-:Y:S01]  /*27f0*/  ISETP.GT.AND P1, PT, R21, 0x8, P1 ;  /* 0x000000081500780c */ /* 0x000fe20000f24270 */
[----:B0-----:R-:W-:Y:S01]  /*2800*/  FFMA R33, R34, R5, R25 ;  /* 0x0000000522217223 */ /* 0x001fe20000000019 */
        /* <DEDUP_REMOVED lines=8> */
.L_x_48:
[----:B------:R-:W-:Y:S05]  /*2890*/  BSYNC B1 ;  /* 0x0000000000017941 */ /* 0x000fea0003800000 */
.L_x_47:
[----:B0----5:R-:W-:Y:S01]  /*28a0*/  FMUL R24, R23, R6 ;  /* 0x0000000617187220 */ /* 0x021fe20000400000 */
[----:B------:R-:W-:Y:S01]  /*28b0*/  IADD3.X R33, R99, UR21, RZ, P5, !PT ;  /* 0x0000001563217c10 */ /* 0x000fe2000affe4ff */
[----:B------:R-:W-:Y:S01]  /*28c0*/  BSSY B1, `(.L_x_49) ;  /* 0x0000009000017945 */ /* 0x000fe20003800000 */
[----:B------:R-:W-:Y:S01]  /*28d0*/  ISETP.GT.AND P3, PT, R21, RZ, P2 ;  /* 0x000000ff1500720c */ /* 0x000fe20001764270 */
[----:B------:R-:W-:Y:S01]  /*28e0*/  FFMA R35, R35, R5, R24 ;  /* 0x0000000523237223 */ /* 0x000fe20000000018 */
[----:B------:R-:W-:Y:S02]  /*28f0*/  IADD3 R24, P6, R28, UR6, RZ ;  /* 0x000000061c187c10 */ /* 0x000fe4000ffde0ff */
[----:B---3--:R-:W-:Y:S02]  /*2900*/  IADD3 R26, P5, R30, UR12, RZ ;  /* 0x0000000c1e1a7c10 */ /* 0x008fe4000ffbe0ff */
[----:B------:R0:W-:Y:S01]  /*2910*/  @P1 STG.E desc[UR18][R32.64], R35 ;  /* 0x0000002320001986 */ /* 0x0001e2000c101912 */
[----:B------:R-:W-:-:S06]  /*2920*/  IADD3.X R25, R29, UR5, RZ, P6, !PT ;  /* 0x000000051d197c10 */ /* 0x000fcc000b7fe4ff */
[----:B------:R-:W-:Y:S05]  /*2930*/  @!P3 BRA `(.L_x_50) ;  /* 0x000000000004b947 */ /* 0x000fea0003800000 */
[----:B------:R3:W5:Y:S02]  /*2940*/  LDG.E.LTC128B R23, desc[UR18][R24.64] ;  /* 0x0000001218177981 */ /* 0x000764000c1e1920 */
.L_x_50:
[----:B------:R-:W-:Y:S05]  /*2950*/  BSYNC B1 ;  /* 0x0000000000017941 */ /* 0x000fea0003800000 */
.L_x_49:
[----:B------:R-:W-:Y:S01]  /*2960*/  ISETP.GT.AND P1, PT, R22, 0x19, PT ;  /* 0x000000191600780c */ /* 0x000fe20003f24270 */
[----:B0----5:R-:W-:Y:S01]  /*2970*/  FMUL R33, R23, R6 ;  /* 0x0000000617217220 */ /* 0x021fe20000400000 */
[----:B------:R-:W-:Y:S01]  /*2980*/  IADD3.X R27, R31, UR7, RZ, P5, !PT ;  /* 0x000000071f1b7c10 */ /* 0x000fe2000affe4ff */
        /* <DEDUP_REMOVED lines=9> */
.L_x_52:
[----:B------:R-:W-:Y:S05]  /*2a20*/  BSYNC B1 ;  /* 0x0000000000017941 */ /* 0x000fea0003800000 */
.L_x_51:
[----:B-----5:R-:W-:Y:S01]  /*2a30*/  FMUL R36, R23, R6 ;  /* 0x0000000617247220 */ /* 0x020fe20000400000 */
[----:B0-----:R-:W-:Y:S01]  /*2a40*/  IADD3.X R35, R93, UR7, RZ, P6, !PT ;  /* 0x000000075d237c10 */ /* 0x001fe2000b7fe4ff */
[----:B------:R-:W-:Y:S01]  /*2a50*/  BSSY B1, `(.L_x_53) ;  /* 0x0000008000017945 */ /* 0x000fe20003800000 */
[----:B------:R-:W-:Y:S01]  /*2a60*/  ISETP.GT.AND P3, PT, R21, 0x8, P2 ;  /* 0x000000081500780c */ /* 0x000fe20001764270 */
[----:B------:R-:W-:Y:S01]  /*2a70*/  FFMA R37, R37, R5, R36 ;  /* 0x0000000525257223 */ /* 0x000fe20000000024 */
[----:B------:R-:W-:-:S04]  /*2a80*/  IADD3 R28, P2, R28, UR24, RZ ;  /* 0x000000181c1c7c10 */ /* 0x000fc8000ff5e0ff */
[----:B------:R0:W-:Y:S01]  /*2a90*/  @P5 STG.E desc[UR18][R34.64], R37 ;  /* 0x0000002522005986 */ /* 0x0001e2000c101912 */
[----:B------:R-:W-:-:S06]  /*2aa0*/  IADD3.X R29, R29, UR22, RZ, P2, !PT ;  /* 0x000000161d1d7c10 */ /* 0x000fcc00097fe4ff */
[----:B------:R-:W-:Y:S05]  /*2ab0*/  @!P3 BRA `(.L_x_54) ;  /* 0x000000000004b947 */ /* 0x000fea0003800000 */
[----:B------:R0:W5:Y:S02]  /*2ac0*/  LDG.E.LTC128B R23, desc[UR18][R28.64] ;  /* 0x000000121c177981 */ /* 0x000164000c1e1920 */
.L_x_54:
[----:B------:R-:W-:Y:S05]  /*2ad0*/  BSYNC B1 ;  /* 0x0000000000017941 */ /* 0x000fea0003800000 */
.L_x_53:
[----:B0----5:R-:W-:Y:S01]  /*2ae0*/  FMUL R29, R23, R6 ;  /* 0x00000006171d7220 */ /* 0x021fe20000400000 */
        /* <DEDUP_REMOVED lines=12> */
.L_x_56:
[----:B------:R-:W-:Y:S05]  /*2bb0*/  BSYNC B1 ;  /* 0x0000000000017941 */ /* 0x000fea0003800000 */
.L_x_55:
[----:B0----5:R-:W-:Y:S01]  /*2bc0*/  FMUL R28, R23, R6 ;  /* 0x00000006171c7220 */ /* 0x021fe20000400000 */
        /* <DEDUP_REMOVED lines=10> */
.L_x_58:
[----:B------:R-:W-:Y:S05]  /*2c70*/  BSYNC B1 ;  /* 0x0000000000017941 */ /* 0x000fea0003800000 */
.L_x_57:
        /* <DEDUP_REMOVED lines=12> */
.L_x_60:
[----:B------:R-:W-:Y:S05]  /*2d40*/  BSYNC B1 ;  /* 0x0000000000017941 */ /* 0x000fea0003800000 */
.L_x_59:
        /* <DEDUP_REMOVED lines=10> */
.L_x_62:
[----:B------:R-:W-:Y:S05]  /*2df0*/  BSYNC B1 ;  /* 0x0000000000017941 */ /* 0x000fea0003800000 */
.L_x_61:
        /* <DEDUP_REMOVED lines=13> */
.L_x_64:
[----:B------:R-:W-:Y:S05]  /*2ed0*/  BSYNC B1 ;  /* 0x0000000000017941 */ /* 0x000fea0003800000 */
.L_x_63:
        /* <DEDUP_REMOVED lines=11> */
.L_x_66:
[----:B------:R-:W-:Y:S05]  /*2f90*/  BSYNC B1 ;  /* 0x0000000000017941 */ /* 0x000fea0003800000 */
.L_x_65:
[----:B------:R-:W-:Y:S01]  /*2fa0*/  ISETP.GT.AND P1, PT, R22, 0x29, PT ;  /* 0x000000291600780c */ /* 0x000fe20003f24270 */
[----:B-----5:R-:W-:Y:S01]  /*2fb0*/  FMUL R33, R23, R6 ;  /* 0x0000000617217220 */ /* 0x020fe20000400000 */
        /* <DEDUP_REMOVED lines=10> */
.L_x_68:
[----:B------:R-:W-:Y:S05]  /*3060*/  BSYNC B1 ;  /* 0x0000000000017941 */ /* 0x000fea0003800000 */
.L_x_67:
[----:B0----5:R-:W-:Y:S01]  /*3070*/  FMUL R40, R23, R6 ;  /* 0x0000000617287220 */ /* 0x021fe20000400000 */
[----:B------:R-:W-:Y:S01]  /*3080*/  IADD3.X R35, R39, UR7, RZ, P6, !PT ;  /* 0x0000000727237c10 */ /* 0x000fe2000b7fe4ff */
        /* <DEDUP_REMOVED lines=8> */
.L_x_70:
[----:B------:R-:W-:Y:S05]  /*3110*/  BSYNC B1 ;  /* 0x0000000000017941 */ /* 0x000fea0003800000 */
.L_x_69:
        /* <DEDUP_REMOVED lines=13> */
.L_x_72:
[----:B------:R-:W-:Y:S05]  /*31f0*/  BSYNC B1 ;  /* 0x0000000000017941 */ /* 0x000fea0003800000 */
.L_x_71:
        /* <DEDUP_REMOVED lines=11> */
.L_x_74:
[----:B------:R-:W-:Y:S05]  /*32b0*/  BSYNC B1 ;  /* 0x0000000000017941 */ /* 0x000fea0003800000 */
.L_x_73:
        /* <DEDUP_REMOVED lines=12> */
.L_x_76:
[----:B------:R-:W-:Y:S05]  /*3380*/  BSYNC B1 ;  /* 0x0000000000017941 */ /* 0x000fea0003800000 */
.L_x_75:
[----:B0----5:R-:W-:Y:S01]  /*3390*/  FMUL R40, R23, R6 ;  /* 0x0000000617287220 */ /* 0x021fe20000400000 */
[----:B------:R-:W-:Y:S01]  /*33a0*/  IADD3.X R39, R35, UR7, RZ, P6, !PT ;  /* 0x0000000723277c10 */ /* 0x000fe2000b7fe4ff */
        /* <DEDUP_REMOVED lines=8> */
.L_x_78:
[----:B------:R-:W-:Y:S05]  /*3430*/  BSYNC B1 ;  /* 0x0000000000017941 */ /* 0x000fea0003800000 */
.L_x_77:
[----:B---3-5:R-:W-:Y:S01]  /*3440*/  FMUL R25, R23, R6 ;  /* 0x0000000617197220 */ /* 0x028fe20000400000 */
        /* <DEDUP_REMOVED lines=12> */
.L_x_80:
[----:B------:R-:W-:Y:S05]  /*3510*/  BSYNC B1 ;  /* 0x0000000000017941 */ /* 0x000fea0003800000 */
.L_x_79:
[----:B---3-5:R-:W-:Y:S01]  /*3520*/  FMUL R24, R23, R6 ;  /* 0x0000000617187220 */ /* 0x028fe20000400000 */
[----:B------:R-:W-:Y:S01]  /*3530*/  IADD3.X R41, R35, UR21, RZ, P5, !PT ;  /* 0x0000001523297c10 */ /* 0x000fe2000affe4ff */
[----:B------:R-:W-:Y:S01]  /*3540*/  BSSY B1, `(.L_x_81) ;  /* 0x0000009000017945 */ /* 0x000fe20003800000 */
[----:B------:R-:W-:Y:S01]  /*3550*/  ISETP.GT.AND P3, PT, R21, RZ, P2 ;  /* 0x000000ff1500720c */ /* 0x000fe20001764270 */
[----:B------:R-:W-:Y:S01]  /*3560*/  FFMA R51, R51, R5, R24 ;  /* 0x0000000533337223 */ /* 0x000fe20000000018 */
[----:B------:R-:W-:Y:S02]  /*3570*/  IADD3 R24, P6, R28, UR6, RZ ;  /* 0x000000061c187c10 */ /* 0x000fe4000ffde0ff */
[----:B0-----:R-:W-:Y:S02]  /*3580*/  IADD3 R26, P5, R30, UR12, RZ ;  /* 0x0000000c1e1a7c10 */ /* 0x001fe4000ffbe0ff */
[----:B------:R0:W-:Y:S01]  /*3590*/  @P1 STG.E desc[UR18][R40.64], R51 ;  /* 0x0000003328001986 */ /* 0x0001e2000c101912 */
[----:B------:R-:W-:-:S06]  /*35a0*/  IADD3.X R25, R29, UR5, RZ, P6, !PT ;  /* 0x000000051d197c10 */ /* 0x000fcc000b7fe4ff */
[----:B------:R-:W-:Y:S05]  /*35b0*/  @!P3 BRA `(.L_x_82) ;  /* 0x000000000004b947 */ /* 0x000fea0003800000 */
[----:B------:R3:W5:Y:S02]  /*35c0*/  LDG.E.LTC128B R23, desc[UR18][R24.64] ;  /* 0x0000001218177981 */ /* 0x000764000c1e1920 */
.L_x_82:
[----:B------:R-:W-:Y:S05]  /*35d0*/  BSYNC B1 ;  /* 0x0000000000017941 */ /* 0x000fea0003800000 */
.L_x_81:
        /* <DEDUP_REMOVED lines=12> */
.L_x_84:
[----:B------:R-:W-:Y:S05]  /*36a0*/  BSYNC B1 ;  /* 0x0000000000017941 */ /* 0x000fea0003800000 */
.L_x_83:
        /* <DEDUP_REMOVED lines=10> */
.L_x_86:
[----:B------:R-:W-:Y:S05]  /*3750*/  BSYNC B1 ;  /* 0x0000000000017941 */ /* 0x000fea0003800000 */
.L_x_85:
        /* <DEDUP_REMOVED lines=13> */
.L_x_88:
[----:B------:R-:W-:Y:S05]  /*3830*/  BSYNC B1 ;  /* 0x0000000000017941 */ /* 0x000fea0003800000 */
.L_x_87:
        /* <DEDUP_REMOVED lines=11> */
.L_x_90:
[----:B------:R-:W-:Y:S05]  /*38f0*/  BSYNC B1 ;  /* 0x0000000000017941 */ /* 0x000fea0003800000 */
.L_x_89:
        /* <DEDUP_REMOVED lines=12> */
.L_x_92:
[----:B------:R-:W-:Y:S05]  /*39c0*/  BSYNC B1 ;  /* 0x0000000000017941 */ /* 0x000fea0003800000 */
.L_x_91:
        /* <DEDUP_REMOVED lines=10> */
.L_x_94:
[----:B------:R-:W-:Y:S05]  /*3a70*/  BSYNC B1 ;  /* 0x0000000000017941 */ /* 0x000fea0003800000 */
.L_x_93:
        /* <DEDUP_REMOVED lines=13> */
.L_x_96:
[----:B------:R-:W-:Y:S05]  /*3b50*/  BSYNC B1 ;  /* 0x0000000000017941 */ /* 0x000fea0003800000 */
.L_x_95:
        /* <DEDUP_REMOVED lines=11> */
.L_x_98:
[----:B------:R-:W-:Y:S05]  /*3c10*/  BSYNC B1 ;  /* 0x0000000000017941 */ /* 0x000fea0003800000 */
.L_x_97:
        /* <DEDUP_REMOVED lines=12> */
.L_x_100:
[----:B------:R-:W-:Y:S05]  /*3ce0*/  BSYNC B1 ;  /* 0x0000000000017941 */ /* 0x000fea0003800000 */
.L_x_99:
        /* <DEDUP_REMOVED lines=10> */
.L_x_102:
[----:B------:R-:W-:Y:S05]  /*3d90*/  BSYNC B1 ;  /* 0x0000000000017941 */ /* 0x000fea0003800000 */
.L_x_101:
        /* <DEDUP_REMOVED lines=13> */
.L_x_104:
[----:B------:R-:W-:Y:S05]  /*3e70*/  BSYNC B1 ;  /* 0x0000000000017941 */ /* 0x000fea0003800000 */
.L_x_103:
        /* <DEDUP_REMOVED lines=11> */
.L_x_106:
[----:B------:R-:W-:Y:S05]  /*3f30*/  BSYNC B1 ;  /* 0x0000000000017941 */ /* 0x000fea0003800000 */
.L_x_105:
        /* <DEDUP_REMOVED lines=12> */
.L_x_108:
[----:B------:R-:W-:Y:S05]  /*4000*/  BSYNC B1 ;  /* 0x0000000000017941 */ /* 0x000fea0003800000 */
.L_x_107:
        /* <DEDUP_REMOVED lines=10> */
.L_x_110:
[----:B------:R-:W-:Y:S05]  /*40b0*/  BSYNC B1 ;  /* 0x0000000000017941 */ /* 0x000fea0003800000 */
.L_x_109:
        /* <DEDUP_REMOVED lines=13> */
.L_x_112:
[----:B------:R-:W-:Y:S05]  /*4190*/  BSYNC B1 ;  /* 0x0000000000017941 */ /* 0x000fea0003800000 */
.L_x_111:
        /* <DEDUP_REMOVED lines=11> */
.L_x_114:
[----:B------:R-:W-:Y:S05]  /*4250*/  BSYNC B1 ;  /* 0x0000000000017941 */ /* 0x000fea0003800000 */
.L_x_113:
        /* <DEDUP_REMOVED lines=12> */
.L_x_116:
[----:B------:R-:W-:Y:S05]  /*4320*/  BSYNC B1 ;  /* 0x0000000000017941 */ /* 0x000fea0003800000 */
.L_x_115:
        /* <DEDUP_REMOVED lines=10> */
.L_x_118:
[----:B------:R-:W-:Y:S05]  /*43d0*/  BSYNC B1 ;  /* 0x0000000000017941 */ /* 0x000fea0003800000 */
.L_x_117:
        /* <DEDUP_REMOVED lines=13> */
.L_x_120:
[----:B------:R-:W-:Y:S05]  /*44b0*/  BSYNC B1 ;  /* 0x0000000000017941 */ /* 0x000fea0003800000 */
.L_x_119:
        /* <DEDUP_REMOVED lines=11> */
.L_x_122:
[----:B------:R-:W-:Y:S05]  /*4570*/  BSYNC B1 ;  /* 0x0000000000017941 */ /* 0x000fea0003800000 */
.L_x_121:
        /* <DEDUP_REMOVED lines=12> */
.L_x_124:
[----:B------:R-:W-:Y:S05]  /*4640*/  BSYNC B1 ;  /* 0x0000000000017941 */ /* 0x000fea0003800000 */
.L_x_123:
        /* <DEDUP_REMOVED lines=10> */
.L_x_126:
[----:B------:R-:W-:Y:S05]  /*46f0*/  BSYNC B1 ;  /* 0x0000000000017941 */ /* 0x000fea0003800000 */
.L_x_125:
        /* <DEDUP_REMOVED lines=13> */
.L_x_128:
[----:B------:R-:W-:Y:S05]  /*47d0*/  BSYNC B1 ;  /* 0x0000000000017941 */ /* 0x000fea0003800000 */
.L_x_127:
        /* <DEDUP_REMOVED lines=11> */
.L_x_130:
[----:B------:R-:W-:Y:S05]  /*4890*/  BSYNC B1 ;  /* 0x0000000000017941 */ /* 0x000fea0003800000 */
.L_x_129:
        /* <DEDUP_REMOVED lines=12> */
.L_x_132:
[----:B------:R-:W-:Y:S05]  /*4960*/  BSYNC B1 ;  /* 0x0000000000017941 */ /* 0x000fea0003800000 */
.L_x_131:
        /* <DEDUP_REMOVED lines=10> */
.L_x_134:
[----:B------:R-:W-:Y:S05]  /*4a10*/  BSYNC B1 ;  /* 0x0000000000017941 */ /* 0x000fea0003800000 */
.L_x_133:
        /* <DEDUP_REMOVED lines=13> */
.L_x_136:
[----:B------:R-:W-:Y:S05]  /*4af0*/  BSYNC B1 ;  /* 0x0000000000017941 */ /* 0x000fea0003800000 */
.L_x_135:
        /* <DEDUP_REMOVED lines=11> */
.L_x_138:
[----:B------:R-:W-:Y:S05]  /*4bb0*/  BSYNC B1 ;  /* 0x0000000000017941 */ /* 0x000fea0003800000 */
.L_x_137:
        /* <DEDUP_REMOVED lines=12> */
.L_x_140:
[----:B------:R-:W-:Y:S05]  /*4c80*/  BSYNC B1 ;  /* 0x0000000000017941 */ /* 0x000fea0003800000 */
.L_x_139:
[----:B0----5:R-:W-:Y:S01]  /*4c90*/  FMUL R40, R23, R6 ;  /* 0x0000000617287220 */ /* 0x021fe20000400000 */
[----:B------:R-:W-:Y:S01]  /*4ca0*/  IADD3.X R39, R35, UR7, RZ, P5, !PT ;  /* 0x0000000723277c10 */ /* 0x000fe2000affe4ff */
[----:B------:R-:W-:Y:S01]  /*4cb0*/  BSSY B1, `(.L_x_141) ;  /* 0x000000a000017945 */ /* 0x000fe20003800000 */
[----:B------:R-:W-:Y:S01]  /*4cc0*/  ISETP.GT.AND P2, PT, R21, 0x8, P2 ;  /* 0x000000081500780c */ /* 0x000fe20001744270 */
[----:B------:R-:W-:Y:S01]  /*4cd0*/  FFMA R81, R81, R5, R40 ;  /* 0x0000000551517223 */ /* 0x000fe20000000028 */
[----:B---3--:R-:W-:Y:S01]  /*4ce0*/  IADD3 R24, P5, R24, UR24, RZ ;  /* 0x0000001818187c10 */ /* 0x008fe2000ffbe0ff */
[----:B------:R-:W-:Y:S01]  /*4cf0*/  IMAD.MOV.U32 R43, RZ, RZ, R23 ;  /* 0x000000ffff2b7224 */ /* 0x000fe200078e0017 */
[----:B------:R-:W-:Y:S02]  /*4d00*/  IADD3 R40, P6, R26, UR23, RZ ;  /* 0x000000171a287c10 */ /* 0x000fe4000ffde0ff */
[----:B------:R0:W-:Y:S01]  /*4d10*/  @P3 STG.E desc[UR18][R38.64], R81 ;  /* 0x0000005126003986 */ /* 0x0001e2000c101912 */
[----:B------:R-:W-:-:S06]  /*4d20*/  IADD3.X R25, R25, UR22, RZ, P5, !PT ;  /* 0x0000001619197c10 */ /* 0x000fcc000affe4ff */
[----:B------:R-:W-:Y:S05]  /*4d30*/  @!P2 BRA `(.L_x_142) ;  /* 0x000000000004a947 */ /* 0x000fea0003800000 */
[----:B------:R3:W5:Y:S02]  /*4d40*/  LDG.E.LTC128B R43, desc[UR18][R24.64] ;  /* 0x00000012182b7981 */ /* 0x000764000c1e1920 */
.L_x_142:
[----:B------:R-:W-:Y:S05]  /*4d50*/  BSYNC B1 ;  /* 0x0000000000017941 */ /* 0x000fea0003800000 */
.L_x_141:
[----:B------:R-:W-:Y:S01]  /*4d60*/  ISETP.GT.AND P1, PT, R21, 0x8, P1 ;  /* 0x000000081500780c */ /* 0x000fe20000f24270 */
[----:B-----5:R-:W-:Y:S01]  /*4d70*/  FMUL R23, R43, R6 ;  /* 0x000000062b177220 */ /* 0x020fe20000400000 */
[----:B------:R-:W-:Y:S01]  /*4d80*/  IADD3.X R41, R27, UR21, RZ, P6, !PT ;  /* 0x000000151b297c10 */ /* 0x000fe2000b7fe4ff */
[----:B------:R-:W-:Y:S01]  /*4d90*/  BSSY B1, `(.L_x_143) ;  /* 0x000000a000017945 */ /* 0x000fe20003800000 */
[----:B------:R-:W-:Y:S01]  /*4da0*/  ISETP.GT.AND P5, PT, R22, 0x78, PT ;  /* 0x000000781600780c */ /* 0x000fe20003fa4270 */
[----:B---3--:R-:W-:Y:S01]  /*4db0*/  FFMA R25, R82, R5, R23 ;  /* 0x0000000552197223 */ /* 0x008fe20000000017 */
[----:B------:R-:W-:Y:S02]  /*4dc0*/  ISETP.GT.AND P3, PT, R22, 0x79, PT ;  /* 0x000000791600780c */ /* 0x000fe40003f64270 */
[----:B------:R-:W-:Y:S02]  /*4dd0*/  IADD3 R24, P6, R34, UR23, RZ ;  /* 0x0000001722187c10 */ /* 0x000fe4000ffde0ff */
[----:B------:R3:W-:Y:S01]  /*4de0*/  @P2 STG.E desc[UR18][R40.64], R25 ;  /* 0x0000001928002986 */ /* 0x0007e2000c101912 */
[----:B------:R-:W-:-:S04]  /*4df0*/  IADD3 R22, P2, R32, UR24, RZ ;  /* 0x0000001820167c10 */ /* 0x000fc8000ff5e0ff */
[----:B------:R-:W-:Y:S01]  /*4e00*/  IADD3.X R23, R33, UR22, RZ, P2, !PT ;  /* 0x0000001621177c10 */ /* 0x000fe200097fe4ff */
[----:B------:R-:W-:Y:S08]  /*4e10*/  @!P1 BRA `(.L_x_144) ;  /* 0x0000000000049947 */ /* 0x000ff00003800000 */
[----:B------:R0:W5:Y:S02]  /*4e20*/  LDG.E.LTC128B R43, desc[UR18][R22.64] ;  /* 0x00000012162b7981 */ /* 0x000164000c1e1920 */
.L_x_144:
[----:B------:R-:W-:Y:S05]  /*4e30*/  BSYNC B1 ;  /* 0x0000000000017941 */ /* 0x000fea0003800000 */
.L_x_143:
[----:B0----5:R-:W-:Y:S01]  /*4e40*/  FMUL R22, R43, R6 ;  /* 0x000000062b167220 */ /* 0x021fe20000400000 */
[----:B---3--:R-:W-:Y:S01]  /*4e50*/  IADD3.X R25, R35, UR21, RZ, P6, !PT ;  /* 0x0000001523197c10 */ /* 0x008fe2000b7fe4ff */
[----:B------:R-:W-:Y:S01]  /*4e60*/  BSSY B1, `(.L_x_145) ;  /* 0x0000009000017945 */ /* 0x000fe20003800000 */
[----:B------:R-:W-:Y:S01]  /*4e70*/  ISETP.GT.AND P2, PT, R21, RZ, P5 ;  /* 0x000000ff1500720c */ /* 0x000fe20002f44270 */
[----:B------:R-:W-:Y:S01]  /*4e80*/  FFMA R83, R83, R5, R22 ;  /* 0x0000000553537223 */ /* 0x000fe20000000016 */
[----:B------:R-:W-:-:S04]  /*4e90*/  IADD3 R26, P6, R30, UR12, RZ ;  /* 0x0000000c1e1a7c10 */ /* 0x000fc8000ffde0ff */
[----:B------:R0:W-:Y:S07]  /*4ea0*/  @P1 STG.E desc[UR18][R24.64], R83 ;  /* 0x0000005318001986 */ /* 0x0001ee000c101912 */
[----:B------:R-:W-:Y:S05]  /*4eb0*/  @!P2 BRA `(.L_x_146) ;  /* 0x00000000000ca947 */ /* 0x000fea0003800000 */
[----:B------:R-:W-:-:S04]  /*4ec0*/  IADD3 R22, P1, R28, UR6, RZ ;  /* 0x000000061c167c10 */ /* 0x000fc8000ff3e0ff */
[----:B------:R-:W-:-:S05]  /*4ed0*/  IADD3.X R23, R29, UR5, RZ, P1, !PT ;  /* 0x000000051d177c10 */ /* 0x000fca0008ffe4ff */
[----:B------:R3:W5:Y:S04]  /*4ee0*/  LDG.E.LTC128B R43, desc[UR18][R22.64] ;  /* 0x00000012162b7981 */ /* 0x000768000c1e1920 */
.L_x_146:
[----:B------:R-:W-:Y:S05]  /*4ef0*/  BSYNC B1 ;  /* 0x0000000000017941 */ /* 0x000fea0003800000 */
.L_x_145:
[----:B---3-5:R-:W-:Y:S01]  /*4f00*/  FMUL R23, R43, R6 ;  /* 0x000000062b177220 */ /* 0x028fe20000400000 */
[----:B------:R-:W-:Y:S01]  /*4f10*/  IADD3.X R27, R31, UR7, RZ, P6, !PT ;  /* 0x000000071f1b7c10 */ /* 0x000fe2000b7fe4ff */
[----:B------:R-:W-:Y:S01]  /*4f20*/  BSSY B1, `(.L_x_147) ;  /* 0x0000009000017945 */ /* 0x000fe20003800000 */
[----:B------:R-:W-:Y:S01]  /*4f30*/  ISETP.GT.AND P1, PT, R21, RZ, P3 ;  /* 0x000000ff1500720c */ /* 0x000fe20001f24270 */
[----:B------:R-:W-:Y:S01]  /*4f40*/  FFMA R23, R84, R5, R23 ;  /* 0x0000000554177223 */ /* 0x000fe20000000017 */
[----:B0-----:R-:W-:-:S04]  /*4f50*/  IADD3 R24, P6, R38, UR12, RZ ;  /* 0x0000000c26187c10 */ /* 0x001fc8000ffde0ff */
[----:B------:R0:W-:Y:S07]  /*4f60*/  @P2 STG.E desc[UR18][R26.64], R23 ;  /* 0x000000171a002986 */ /* 0x0001ee000c101912 */
[----:B------:R-:W-:Y:S05]  /*4f70*/  @!P1 BRA `(.L_x_148) ;  /* 0x00000000000c9947 */ /* 0x000fea0003800000 */
[----:B------:R-:W-:-:S04]  /*4f80*/  IADD3 R22, P2, R36, UR6, RZ ;  /* 0x0000000624167c10 */ /* 0x000fc8000ff5e0ff */
[----:B0-----:R-:W-:-:S05]  /*4f90*/  IADD3.X R23, R37, UR5, RZ, P2, !PT ;  /* 0x0000000525177c10 */ /* 0x001fca00097fe4ff */
[----:B------:R3:W5:Y:S04]  /*4fa0*/  LDG.E.LTC128B R43, desc[UR18][R22.64] ;  /* 0x00000012162b7981 */ /* 0x000768000c1e1920 */
.L_x_148:
[----:B------:R-:W-:Y:S05]  /*4fb0*/  BSYNC B1 ;  /* 0x0000000000017941 */ /* 0x000fea0003800000 */
.L_x_147:
[----:B---3-5:R-:W-:Y:S01]  /*4fc0*/  FMUL R22, R43, R6 ;  /* 0x000000062b167220 */ /* 0x028fe20000400000 */
[----:B------:R-:W-:Y:S01]  /*4fd0*/  IADD3.X R25, R39, UR7, RZ, P6, !PT ;  /* 0x0000000727197c10 */ /* 0x000fe2000b7fe4ff */
[----:B------:R-:W-:Y:S01]  /*4fe0*/  BSSY B1, `(.L_x_149) ;  /* 0x0000009000017945 */ /* 0x000fe20003800000 */
[----:B------:R-:W-:Y:S01]  /*4ff0*/  ISETP.GT.AND P5, PT, R21, 0x8, P5 ;  /* 0x000000081500780c */ /* 0x000fe20002fa4270 */
[----:B------:R-:W-:Y:S01]  /*5000*/  FFMA R85, R85, R5, R22 ;  /* 0x0000000555557223 */ /* 0x000fe20000000016 */
[----:B------:R-:W-:Y:S02]  /*5010*/  IADD3 R22, P2, R28, UR24, RZ ;  /* 0x000000181c167c10 */ /* 0x000fe4000ff5e0ff */
[----:B0-----:R-:W-:Y:S02]  /*5020*/  IADD3 R26, P6, R30, UR23, RZ ;  /* 0x000000171e1a7c10 */ /* 0x001fe4000ffde0ff */
[----:B------:R0:W-:Y:S01]  /*5030*/  @P1 STG.E desc[UR18][R24.64], R85 ;  /* 0x0000005518001986 */ /* 0x0001e2000c101912 */
[----:B------:R-:W-:-:S06]  /*5040*/  IADD3.X R23, R29, UR22, RZ, P2, !PT ;  /* 0x000000161d177c10 */ /* 0x000fcc00097fe4ff */
[----:B------:R-:W-:Y:S05]  /*5050*/  @!P5 BRA `(.L_x_150) ;  /* 0x000000000004d947 */ /* 0x000fea0003800000 */
[----:B------:R3:W5:Y:S02]  /*5060*/  LDG.E.LTC128B R43, desc[UR18][R22.64] ;  /* 0x00000012162b7981 */ /* 0x000764000c1e1920 */
.L_x_150:
[----:B------:R-:W-:Y:S05]  /*5070*/  BSYNC B1 ;  /* 0x0000000000017941 */ /* 0x000fea0003800000 */
.L_x_149:
[----:B---3-5:R-:W-:Y:S01]  /*5080*/  FMUL R23, R43, R6 ;  /* 0x000000062b177220 */ /* 0x028fe20000400000 */
[----:B------:R-:W-:Y:S01]  /*5090*/  IADD3.X R27, R31, UR21, RZ, P6, !PT ;  /* 0x000000151f1b7c10 */ /* 0x000fe2000b7fe4ff */
[----:B------:R-:W-:Y:S01]  /*50a0*/  BSSY B1, `(.L_x_151) ;  /* 0x0000008000017945 */ /* 0x000fe20003800000 */
[----:B------:R-:W-:Y:S01]  /*50b0*/  ISETP.GT.AND P3, PT, R21, 0x8, P3 ;  /* 0x000000081500780c */ /* 0x000fe20001f64270 */
[----:B0-----:R-:W-:Y:S01]  /*50c0*/  FFMA R25, R86, R5, R23 ;  /* 0x0000000556197223 */ /* 0x001fe20000000017 */
[----:B------:R-:W-:-:S04]  /*50d0*/  IADD3 R22, P1, R36, UR24, RZ ;  /* 0x0000001824167c10 */ /* 0x000fc8000ff3e0ff */
[----:B------:R0:W-:Y:S01]  /*50e0*/  @P5 STG.E desc[UR18][R26.64], R25 ;  /* 0x000000191a005986 */ /* 0x0001e2000c101912 */
[----:B------:R-:W-:-:S06]  /*50f0*/  IADD3.X R23, R37, UR22, RZ, P1, !PT ;  /* 0x0000001625177c10 */ /* 0x000fcc0008ffe4ff */
[----:B------:R-:W-:Y:S05]  /*5100*/  @!P3 BRA `(.L_x_152) ;  /* 0x000000000004b947 */ /* 0x000fea0003800000 */
[----:B------:R3:W5:Y:S02]  /*5110*/  LDG.E.LTC128B R43, desc[UR18][R22.64] ;  /* 0x00000012162b7981 */ /* 0x000764000c1e1920 */
.L_x_152:
[----:B------:R-:W-:Y:S05]  /*5120*/  BSYNC B1 ;  /* 0x0000000000017941 */ /* 0x000fea0003800000 */
.L_x_151:
[----:B------:R-:W-:Y:S05]  /*5130*/  @!P3 BRA `(.L_x_153) ;  /* 0x000000140084b947 */ /* 0x000fea0003800000 */
[----:B---3--:R-:W-:Y:S01]  /*5140*/  IADD3 R22, P1, R38, UR23, RZ ;  /* 0x0000001726167c10 */ /* 0x008fe2000ff3e0ff */
[----:B-----5:R-:W-:-:S03]  /*5150*/  FMUL R24, R43, R6 ;  /* 0x000000062b187220 */ /* 0x020fc60000400000 */
[----:B------:R-:W-:Y:S01]  /*5160*/  IADD3.X R23, R39, UR21, RZ, P1, !PT ;  /* 0x0000001527177c10 */ /* 0x000fe20008ffe4ff */
[----:B------:R-:W-:-:S05]  /*5170*/  FFMA R87, R87, R5, R24 ;  /* 0x0000000557577223 */ /* 0x000fca0000000018 */
[----:B------:R3:W-:Y:S01]  /*5180*/  STG.E desc[UR18][R22.64], R87 ;  /* 0x0000005716007986 */ /* 0x0007e2000c101912 */
[----:B------:R-:W-:Y:S05]  /*5190*/  BRA `(.L_x_153) ;  /* 0x00000014006c7947 */ /* 0x000fea0003800000 */
.L_x_26:
[----:B------:R-:W-:Y:S01]  /*51a0*/  ISETP.GT.AND P3, PT, R22, 0x1, PT ;  /* 0x000000011600780c */ /* 0x000fe20003f64270 */
[----:B------:R-:W-:Y:S01]  /*51b0*/  ULDC.64 UR8, c[0x0][0x6c0] ;  /* 0x0001b00000087ab9 */ /* 0x000fe20000000a00 */
[----:B------:R-:W-:Y:S01]  /*51c0*/  ISETP.GT.AND P2, PT, R21, 0x8, P2 ;  /* 0x000000081500780c */ /* 0x000fe20001744270 */
[-C--:B--2---:R-:W-:Y:S01]  /*51d0*/  FMUL R23, R24, R5.reuse ;  /* 0x0000000518177220 */ /* 0x084fe20000400000 */
[----:B------:R-:W-:Y:S01]  /*51e0*/  LEA R88, P6, R96, UR8, 0x2 ;  /* 0x0000000860587c11 */ /* 0x000fe2000f8c10ff */
[-C--:B------:R-:W-:Y:S01]  /*51f0*/  FMUL R93, R25, R5.reuse ;  /* 0x00000005195d7220 */ /* 0x080fe20000400000 */
[----:B------:R-:W-:Y:S01]  /*5200*/  ISETP.GT.AND P5, PT, R21, RZ, P3 ;  /* 0x000000ff1500720c */ /* 0x000fe20001fa4270 */
[-C--:B------:R-:W-:Y:S01]  /*5210*/  FMUL R95, R26, R5.reuse ;  /* 0x000000051a5f7220 */ /* 0x080fe20000400000 */
[----:B------:R-:W-:Y:S01]  /*5220*/  LEA.HI.X R89, R96, UR9, R111, 0x2, P6 ;  /* 0x0000000960597c11 */ /* 0x000fe2000b0f146f */
[-C--:B------:R-:W-:Y:S01]  /*5230*/  FMUL R97, R27, R5.reuse ;  /* 0x000000051b617220 */ /* 0x080fe20000400000 */
[C---:B------:R-:W-:Y:S01]  /*5240*/  LEA R90, P6, R112.reuse, R88, 0x2 ;  /* 0x00000058705a7211 */ /* 0x040fe200078c10ff */
[----:B------:R-:W-:Y:S01]  /*5250*/  FMUL R33, R33, R5 ;  /* 0x0000000521217220 */ /* 0x000fe20000400000 */
[----:B------:R-:W-:Y:S01]  /*5260*/  ISETP.GT.AND P3, PT, R21, 0x8, P3 ;  /* 0x000000081500780c */ /* 0x000fe20001f64270 */
[----:B------:R0:W-:Y:S01]  /*5270*/  @P1 STG.E desc[UR18][R88.64], R23 ;  /* 0x0000001758001986 */ /* 0x0001e2000c101912 */
[----:B------:R-:W-:Y:S01]  /*5280*/  LEA.HI.X R91, R112, R89, R113, 0x2, P6 ;  /* 0x00000059705b7211 */ /* 0x000fe200030f1471 */
[-C--:B------:R-:W-:Y:S01]  /*5290*/  FMUL R35, R35, R5.reuse ;  /* 0x0000000523237220 */ /* 0x080fe20000400000 */
[----:B------:R-:W-:Y:S01]  /*52a0*/  ISETP.GT.AND P1, PT, R22, 0x8, PT ;  /* 0x000000081600780c */ /* 0x000fe20003f24270 */
[-C--:B------:R-:W-:Y:S01]  /*52b0*/  FMUL R37, R37, R5.reuse ;  /* 0x0000000525257220 */ /* 0x080fe20000400000 */
[----:B------:R-:W-:Y:S01]  /*52c0*/  IADD3 R24, P6, R88, UR12, RZ ;  /* 0x0000000c58187c10 */ /* 0x000fe2000ffde0ff */
[----:B------:R1:W-:Y:S01]  /*52d0*/  @P5 STG.E desc[UR18][R90.64], R93 ;  /* 0x0000005d5a005986 */ /* 0x0003e2000c101912 */
[----:B------:R-:W-:Y:S01]  /*52e0*/  ISETP.GT.AND P5, PT, R21, RZ, P1 ;  /* 0x000000ff1500720c */ /* 0x000fe20000fa4270 */
[-C--:B------:R-:W-:Y:S01]  /*52f0*/  FMUL R39, R39, R5.reuse ;  /* 0x0000000527277220 */ /* 0x080fe20000400000 */
[----:B------:R-:W-:Y:S01]  /*5300*/  IADD3.X R25, R89, UR7, RZ, P6, !PT ;  /* 0x0000000759197c10 */ /* 0x000fe2000b7fe4ff */
[----:B------:R2:W-:Y:S01]  /*5310*/  @P2 STG.E desc[UR18][R88.64+0x20], R95 ;  /* 0x0000205f58002986 */ /* 0x0005e2000c101912 */
[----:B------:R-:W-:Y:S01]  /*5320*/  ISETP.GT.AND P2, PT, R22, 0x9, PT ;  /* 0x000000091600780c */ /* 0x000fe20003f44270 */
[-C--:B0-----:R-:W-:Y:S01]  /*5330*/  FMUL R23, R28, R5.reuse ;  /* 0x000000051c177220 */ /* 0x081fe20000400000 */
[----:B------:R-:W-:Y:S01]  /*5340*/  IADD3 R26, P6, R90, UR12, RZ ;  /* 0x0000000c5a1a7c10 */ /* 0x000fe2000ffde0ff */
[----:B------:R0:W-:Y:S01]  /*5350*/  @P3 STG.E desc[UR18][R90.64+0x20], R97 ;  /* 0x000020615a003986 */ /* 0x0001e2000c101912 */
[----:B------:R-:W-:Y:S01]  /*5360*/  ISETP.GT.AND P3, PT, R21, RZ, P2 ;  /* 0x000000ff1500720c */ /* 0x000fe20001764270 */
[-C--:B------:R-:W-:Y:S01]  /*5370*/  FMUL R41, R41, R5.reuse ;  /* 0x0000000529297220 */ /* 0x080fe20000400000 */
[----:B------:R-:W-:Y:S01]  /*5380*/  ISETP.GT.AND P1, PT, R21, 0x8, P1 ;  /* 0x000000081500780c */ /* 0x000fe20000f24270 */
[-C--:B-1----:R-:W-:Y:S01]  /*5390*/  FMUL R93, R29, R5.reuse ;  /* 0x000000051d5d7220 */ /* 0x082fe20000400000 */
[----:B------:R-:W-:Y:S01]  /*53a0*/  IADD3.X R27, R91, UR7, RZ, P6, !PT ;  /* 0x000000075b1b7c10 */ /* 0x000fe2000b7fe4ff */
[----:B------:R1:W-:Y:S01]  /*53b0*/  @P5 STG.E desc[UR18][R24.64], R23 ;  /* 0x0000001718005986 */ /* 0x0003e2000c101912 */
[----:B------:R-:W-:Y:S01]  /*53c0*/  IADD3 R28, P5, R88, UR23, RZ ;  /* 0x00000017581c7c10 */ /* 0x000fe2000ffbe0ff */
[-C--:B--2---:R-:W-:Y:S01]  /*53d0*/  FMUL R95, R30, R5.reuse ;  /* 0x000000051e5f7220 */ /* 0x084fe20000400000 */
[----:B------:R-:W-:Y:S01]  /*53e0*/  ISETP.GT.AND P2, PT, R21, 0x8, P2 ;  /* 0x000000081500780c */ /* 0x000fe20001744270 */
[-C--:B------:R-:W-:Y:S01]  /*53f0*/  FMUL R43, R43, R5.reuse ;  /* 0x000000052b2b7220 */ /* 0x080fe20000400000 */
[----:B------:R-:W-:Y:S01]  /*5400*/  IADD3.X R29, R89, UR21, RZ, P5, !PT ;  /* 0x00000015591d7c10 */ /* 0x000fe2000affe4ff */
[-C--:B0-----:R-:W-:Y:S01]  /*5410*/  FMUL R97, R31, R5.reuse ;  /* 0x000000051f617220 */ /* 0x081fe20000400000 */
[----:B------:R-:W-:Y:S01]  /*5420*/  IADD3 R88, P5, R90, UR23, RZ ;  /* 0x000000175a587c10 */ /* 0x000fe2000ffbe0ff */
[----:B------:R-:W-:Y:S01]  /*5430*/  @P3 STG.E desc[UR18][R26.64], R93 ;  /* 0x0000005d1a003986 */ /* 0x000fe2000c101912 */
[----:B------:R-:W-:Y:S01]  /*5440*/  ISETP.GT.AND P3, PT, R22, 0x10, PT ;  /* 0x000000101600780c */ /* 0x000fe20003f64270 */
[-C--:B------:R-:W-:Y:S01]  /*5450*/  FMUL R45, R45, R5.reuse ;  /* 0x000000052d2d7220 */ /* 0x080fe20000400000 */
[----:B------:R-:W-:Y:S01]  /*5460*/  IADD3.X R89, R91, UR21, RZ, P5, !PT ;  /* 0x000000155b597c10 */ /* 0x000fe2000affe4ff */
[----:B------:R-:W-:Y:S01]  /*5470*/  @P1 STG.E desc[UR18][R28.64], R95 ;  /* 0x0000005f1c001986 */ /* 0x000fe2000c101912 */
[----:B------:R-:W-:Y:S01]  /*5480*/  ISETP.GT.AND P5, PT, R21, RZ, P3 ;  /* 0x000000ff1500720c */ /* 0x000fe20001fa4270 */
[-C--:B-1----:R-:W-:Y:S01]  /*5490*/  FMUL R23, R32, R5.reuse ;  /* 0x0000000520177220 */ /* 0x082fe20000400000 */
[----:B------:R-:W-:Y:S01]  /*54a0*/  ISETP.GT.AND P1, PT, R22, 0x11, PT ;  /* 0x000000111600780c */ /* 0x000fe20003f24270 */
[----:B------:R0:W-:Y:S01]  /*54b0*/  @P2 STG.E desc[UR18][R88.64], R97 ;  /* 0x0000006158002986 */ /* 0x0001e2000c101912 */
[----:B------:R-:W-:Y:S01]  /*54c0*/  IADD3 R30, P6, R24, UR12, RZ ;  /* 0x0000000c181e7c10 */ /* 0x000fe2000ffde0ff */
[-C--:B------:R-:W-:Y:S01]  /*54d0*/  FMUL R47, R47, R5.reuse ;  /* 0x000000052f2f7220 */ /* 0x080fe20000400000 */
[----:B------:R-:W-:Y:S01]  /*54e0*/  ISETP.GT.AND P2, PT, R21, RZ, P1 ;  /* 0x000000ff1500720c */ /* 0x000fe20000f44270 */
[-C--:B------:R-:W-:Y:S01]  /*54f0*/  FMUL R49, R49, R5.reuse ;  /* 0x0000000531317220 */ /* 0x080fe20000400000 */
[----:B------:R-:W-:Y:S01]  /*5500*/  IADD3.X R31, R25, UR7, RZ, P6, !PT ;  /* 0x00000007191f7c10 */ /* 0x000fe2000b7fe4ff */
[-C--:B------:R-:W-:Y:S01]  /*5510*/  FMUL R51, R51, R5.reuse ;  /* 0x0000000533337220 */ /* 0x080fe20000400000 */
[----:B------:R-:W-:Y:S01]  /*5520*/  IADD3 R90, P6, R26, UR12, RZ ;  /* 0x0000000c1a5a7c10 */ /* 0x000fe2000ffde0ff */
[-C--:B------:R-:W-:Y:S01]  /*5530*/  FMUL R53, R53, R5.reuse ;  /* 0x0000000535357220 */ /* 0x080fe20000400000 */
[----:B------:R-:W-:Y:S01]  /*5540*/  ISETP.GT.AND P3, PT, R21, 0x8, P3 ;  /* 0x000000081500780c */ /* 0x000fe20001f64270 */
[----:B------:R1:W-:Y:S01]  /*5550*/  @P5 STG.E desc[UR18][R30.64], R23 ;  /* 0x000000171e005986 */ /* 0x0003e2000c101912 */
[----:B------:R-:W-:Y:S01]  /*5560*/  IADD3.X R91, R27, UR7, RZ, P6, !PT ;  /* 0x000000071b5b7c10 */ /* 0x000fe2000b7fe4ff */
[-C--:B0-----:R-:W-:Y:S01]  /*5570*/  FMUL R89, R34, R5.reuse ;  /* 0x0000000522597220 */ /* 0x081fe20000400000 */
[----:B------:R-:W-:Y:S01]  /*5580*/  IADD3 R24, P5, R24, UR23, RZ ;  /* 0x0000001718187c10 */ /* 0x000fe2000ffbe0ff */
[-C--:B------:R-:W-:Y:S01]  /*5590*/  FMUL R55, R55, R5.reuse ;  /* 0x0000000537377220 */ /* 0x080fe20000400000 */
[----:B------:R-:W-:Y:S01]  /*55a0*/  ISETP.GT.AND P1, PT, R21, 0x8, P1 ;  /* 0x000000081500780c */ /* 0x000fe20000f24270 */
[----:B------:R-:W-:Y:S01]  /*55b0*/  @P2 STG.E desc[UR18][R90.64], R33 ;  /* 0x000000215a002986 */ /* 0x000fe2000c101912 */
[----:B------:R-:W-:Y:S01]  /*55c0*/  IADD3.X R25, R25, UR21, RZ, P5, !PT ;  /* 0x0000001519197c10 */ /* 0x000fe2000affe4ff */
[-C--:B------:R-:W-:Y:S01]  /*55d0*/  FMUL R57, R57, R5.reuse ;  /* 0x0000000539397220 */ /* 0x080fe20000400000 */
[----:B------:R-:W-:Y:S01]  /*55e0*/  IADD3 R26, P5, R26, UR23, RZ ;  /* 0x000000171a1a7c10 */ /* 0x000fe2000ffbe0ff */
[-C--:B------:R-:W-:Y:S01]  /*55f0*/  FMUL R59, R59, R5.reuse ;  /* 0x000000053b3b7220 */ /* 0x080fe20000400000 */
[----:B------:R-:W-:Y:S01]  /*5600*/  ISETP.GT.AND P2, PT, R22, 0x18, PT ;  /* 0x000000181600780c */ /* 0x000fe20003f44270 */
[----:B------:R0:W-:Y:S01]  /*5610*/  @P3 STG.E desc[UR18][R24.64], R89 ;  /* 0x0000005918003986 */ /* 0x0001e2000c101912 */
[----:B------:R-:W-:Y:S01]  /*5620*/  IADD3.X R27, R27, UR21, RZ, P5, !PT ;  /* 0x000000151b1b7c10 */ /* 0x000fe2000affe4ff */
[-C--:B-1----:R-:W-:Y:S01]  /*5630*/  FMUL R23, R36, R5.reuse ;  /* 0x0000000524177220 */ /* 0x082fe20000400000 */
[----:B------:R-:W-:Y:S01]  /*5640*/  ISETP.GT.AND P5, PT, R21, RZ, P2 ;  /* 0x000000ff1500720c */ /* 0x000fe200017a4270 */
[-C--:B------:R-:W-:Y:S01]  /*5650*/  FMUL R61, R61, R5.reuse ;  /* 0x000000053d3d7220 */ /* 0x080fe20000400000 */
[----:B------:R-:W-:Y:S01]  /*5660*/  ISETP.GT.AND P3, PT, R22, 0x19, PT ;  /* 0x000000191600780c */ /* 0x000fe20003f64270 */
[----:B------:R1:W-:Y:S01]  /*5670*/  @P1 STG.E desc[UR18][R26.64], R35 ;  /* 0x000000231a001986 */ /* 0x0003e2000c101912 */
[----:B------:R-:W-:Y:S01]  /*5680*/  IADD3 R28, P6, R30, UR12, RZ ;  /* 0x0000000c1e1c7c10 */ /* 0x000fe2000ffde0ff */
[-C--:B------:R-:W-:Y:S01]  /*5690*/  FMUL R63, R63, R5.reuse ;  /* 0x000000053f3f7220 */ /* 0x080fe20000400000 */
[----:B------:R-:W-:Y:S01]  /*56a0*/  ISETP.GT.AND P1, PT, R21, RZ, P3 ;  /* 0x000000ff1500720c */ /* 0x000fe20001f24270 */
[-C--:B------:R-:W-:Y:S01]  /*56b0*/  FMUL R65, R65, R5.reuse ;  /* 0x0000000541417220 */ /* 0x080fe20000400000 */
[----:B------:R-:W-:Y:S01]  /*56c0*/  IADD3.X R29, R31, UR7, RZ, P6, !PT ;  /* 0x000000071f1d7c10 */ /* 0x000fe2000b7fe4ff */
[-C--:B0-----:R-:W-:Y:S01]  /*56d0*/  FMUL R89, R38, R5.reuse ;  /* 0x0000000526597220 */ /* 0x081fe20000400000 */
[----:B------:R-:W-:Y:S01]  /*56e0*/  IADD3 R32, P6, R90, UR12, RZ ;  /* 0x0000000c5a207c10 */ /* 0x000fe2000ffde0ff */
[-C--:B------:R-:W-:Y:S01]  /*56f0*/  FMUL R67, R67, R5.reuse ;  /* 0x0000000543437220 */ /* 0x080fe20000400000 */
[----:B------:R-:W-:Y:S01]  /*5700*/  ISETP.GT.AND P2, PT, R21, 0x8, P2 ;  /* 0x000000081500780c */ /* 0x000fe20001744270 */
[----:B------:R0:W-:Y:S01]  /*5710*/  @P5 STG.E desc[UR18][R28.64], R23 ;  /* 0x000000171c005986 */ /* 0x0001e2000c101912 */
[----:B------:R-:W-:Y:S01]  /*5720*/  IADD3.X R33, R91, UR7, RZ, P6, !PT ;  /* 0x000000075b217c10 */ /* 0x000fe2000b7fe4ff */
[-C--:B------:R-:W-:Y:S01]  /*5730*/  FMUL R69, R69, R5.reuse ;  /* 0x0000000545457220 */ /* 0x080fe20000400000 */
[----:B------:R-:W-:Y:S01]  /*5740*/  IADD3 R24, P5, R30, UR23, RZ ;  /* 0x000000171e187c10 */ /* 0x000fe2000ffbe0ff */
[-C--:B------:R-:W-:Y:S01]  /*5750*/  FMUL R71, R71, R5.reuse ;  /* 0x0000000547477220 */ /* 0x080fe20000400000 */
[----:B------:R-:W-:Y:S01]  /*5760*/  ISETP.GT.AND P3, PT, R21, 0x8, P3 ;  /* 0x000000081500780c */ /* 0x000fe20001f64270 */
[----:B------:R2:W-:Y:S01]  /*5770*/  @P1 STG.E desc[UR18][R32.64], R37 ;  /* 0x0000002520001986 */ /* 0x0005e2000c101912 */
[----:B------:R-:W-:Y:S01]  /*5780*/  IADD3.X R25, R31, UR21, RZ, P5, !PT ;  /* 0x000000151f197c10 */ /* 0x000fe2000affe4ff */
[-C--:B------:R-:W-:Y:S01]  /*5790*/  FMUL R73, R73, R5.reuse ;  /* 0x0000000549497220 */ /* 0x080fe20000400000 */
[----:B-1----:R-:W-:Y:S01]  /*57a0*/  IADD3 R26, P5, R90, UR23, RZ ;  /* 0x000000175a1a7c10 */ /* 0x002fe2000ffbe0ff */
[-C--:B------:R-:W-:Y:S01]  /*57b0*/  FMUL R75, R75, R5.reuse ;  /* 0x000000054b4b7220 */ /* 0x080fe20000400000 */
[----:B------:R-:W-:Y:S01]  /*57c0*/  ISETP.GT.AND P1, PT, R22, 0x20, PT ;  /* 0x000000201600780c */ /* 0x000fe20003f24270 */
[----:B------:R1:W-:Y:S01]  /*57d0*/  @P2 STG.E desc[UR18][R24.64], R89 ;  /* 0x0000005918002986 */ /* 0x0003e2000c101912 */
[----:B------:R-:W-:Y:S01]  /*57e0*/  IADD3.X R27, R91, UR21, RZ, P5, !PT ;  /* 0x000000155b1b7c10 */ /* 0x000fe2000affe4ff */
[-C--:B0-----:R-:W-:Y:S01]  /*57f0*/  FMUL R23, R40, R5.reuse ;  /* 0x0000000528177220 */ /* 0x081fe20000400000 */
[----:B------:R-:W-:Y:S01]  /*5800*/  ISETP.GT.AND P5, PT, R21, RZ, P1 ;  /* 0x000000ff1500720c */ /* 0x000fe20000fa4270 */
[-C--:B------:R-:W-:Y:S01]  /*5810*/  FMUL R77, R77, R5.reuse ;  /* 0x000000054d4d7220 */ /* 0x080fe20000400000 */
[----:B------:R-:W-:Y:S01]  /*5820*/  ISETP.GT.AND P2, PT, R22, 0x21, PT ;  /* 0x000000211600780c */ /* 0x000fe20003f44270 */
[----:B------:R0:W-:Y:S01]  /*5830*/  @P3 STG.E desc[UR18][R26.64], R39 ;  /* 0x000000271a003986 */ /* 0x0001e2000c101912 */
[----:B------:R-:W-:Y:S01]  /*5840*/  IADD3 R30, P6, R28, UR12, RZ ;  /* 0x0000000c1c1e7c10 */ /* 0x000fe2000ffde0ff */
[-C--:B--2---:R-:W-:Y:S01]  /*5850*/  FMUL R37, R42, R5.reuse ;  /* 0x000000052a257220 */ /* 0x084fe20000400000 */
        /* <DEDUP_REMOVED lines=11> */
[----:B------:R-:W-:Y:S01]  /*5910*/  FMUL R87, R87, R5 ;  /* 0x0000000557577220 */ /* 0x000fe20000400000 */
[----:B------:R-:W-:Y:S01]  /*5920*/  ISETP.GT.AND P2, PT, R21, 0x8, P2 ;  /* 0x000000081500780c */ /* 0x000fe20001744270 */
[----:B------:R-:W-:Y:S01]  /*5930*/  @P3 STG.E desc[UR18][R34.64], R41 ;  /* 0x0000002922003986 */ /* 0x000fe2000c101912 */
[----:B------:R-:W-:-:S02]  /*5940*/  IADD3.X R25, R29, UR21, RZ, P5, !PT ;  /* 0x000000151d197c10 */ /* 0x000fc4000affe4ff */
[----:B0-----:R-:W-:Y:S02]  /*5950*/  IADD3 R26, P5, R32, UR23, RZ ;  /* 0x00000017201a7c10 */ /* 0x001fe4000ffbe0ff */
[----:B------:R-:W-:Y:S01]  /*5960*/  ISETP.GT.AND P3, PT, R22, 0x28, PT ;  /* 0x000000281600780c */ /* 0x000fe20003f64270 */
[----:B------:R0:W-:Y:S01]  /*5970*/  @P1 STG.E desc[UR18][R24.64], R37 ;  /* 0x0000002518001986 */ /* 0x0001e2000c101912 */
[----:B------:R-:W-:Y:S01]  /*5980*/  IADD3.X R27, R33, UR21, RZ, P5, !PT ;  /* 0x00000015211b7c10 */ /* 0x000fe2000affe4ff */
[----:B--2---:R-:W-:Y:S01]  /*5990*/  FMUL R23, R44, R5 ;  /* 0x000000052c177220 */ /* 0x004fe20000400000 */
[----:B------:R-:W-:Y:S02]  /*59a0*/  ISETP.GT.AND P5, PT, R21, RZ, P3 ;  /* 0x000000ff1500720c */ /* 0x000fe40001fa4270 */
[----:B------:R-:W-:Y:S01]  /*59b0*/  ISETP.GT.AND P1, PT, R22, 0x29, PT ;  /* 0x000000291600780c */ /* 0x000fe20003f24270 */
[----:B------:R1:W-:Y:S01]  /*59c0*/  @P2 STG.E desc[UR18][R26.64], R43 ;  /* 0x0000002b1a002986 */ /* 0x0003e2000c101912 */
[----:B------:R-:W-:-:S02]  /*59d0*/  IADD3 R28, P6, R30, UR12, RZ ;  /* 0x0000000c1e1c7c10 */ /* 0x000fc4000ffde0ff */
[----:B------:R-:W-:Y:S02]  /*59e0*/  ISETP.GT.AND P2, PT, R21, RZ, P1 ;  /* 0x000000ff1500720c */ /* 0x000fe40000f44270 */
[----:B------:R-:W-:Y:S01]  /*59f0*/  IADD3.X R29, R31, UR7, RZ, P6, !PT ;  /* 0x000000071f1d7c10 */ /* 0x000fe2000b7fe4ff */
[----:B0-----:R-:W-:Y:S01]  /*5a00*/  FMUL R37, R46, R5 ;  /* 0x000000052e257220 */ /* 0x001fe20000400000 */
[----:B------:R-:W-:Y:S02]  /*5a10*/  IADD3 R32, P6, R34, UR12, RZ ;  /* 0x0000000c22207c10 */ /* 0x000fe4000ffde0ff */
[----:B------:R-:W-:Y:S01]  /*5a20*/  ISETP.GT.AND P3, PT, R21, 0x8, P3 ;  /* 0x000000081500780c */ /* 0x000fe20001f64270 */
[----:B------:R0:W-:Y:S01]  /*5a30*/  @P5 STG.E desc[UR18][R28.64], R23 ;  /* 0x000000171c005986 */ /* 0x0001e2000c101912 */
[----:B------:R-:W-:Y:S02]  /*5a40*/  IADD3.X R33, R35, UR7, RZ, P6, !PT ;  /* 0x0000000723217c10 */ /* 0x000fe4000b7fe4ff */
[----:B------:R-:W-:-:S02]  /*5a50*/  IADD3 R24, P5, R30, UR23, RZ ;  /* 0x000000171e187c10 */ /* 0x000fc4000ffbe0ff */
[----:B------:R-:W-:Y:S01]  /*5a60*/  ISETP.GT.AND P1, PT, R21, 0x8, P1 ;  /* 0x000000081500780c */ /* 0x000fe20000f24270 */
[----:B------:R-:W-:Y:S01]  /*5a70*/  @P2 STG.E desc[UR18][R32.64], R45 ;  /* 0x0000002d20002986 */ /* 0x000fe2000c101912 */
[----:B------:R-:W-:Y:S02]  /*5a80*/  IADD3.X R25, R31, UR21, RZ, P5, !PT ;  /* 0x000000151f197c10 */ /* 0x000fe4000affe4ff */
[----:B-1----:R-:W-:Y:S02]  /*5a90*/  IADD3 R26, P5, R34, UR23, RZ ;  /* 0x00000017221a7c10 */ /* 0x002fe4000ffbe0ff */
[----:B------:R-:W-:Y:S01]  /*5aa0*/  ISETP.GT.AND P2, PT, R22, 0x30, PT ;  /* 0x000000301600780c */ /* 0x000fe20003f44270 */
[----:B------:R1:W-:Y:S01]  /*5ab0*/  @P3 STG.E desc[UR18][R24.64], R37 ;  /* 0x0000002518003986 */ /* 0x0003e2000c101912 */
[----:B------:R-:W-:Y:S01]  /*5ac0*/  IADD3.X R27, R35, UR21, RZ, P5, !PT ;  /* 0x00000015231b7c10 */ /* 0x000fe2000affe4ff */
[----:B0-----:R-:W-:Y:S01]  /*5ad0*/  FMUL R23, R48, R5 ;  /* 0x0000000530177220 */ /* 0x001fe20000400000 */
[----:B------:R-:W-:-:S02]  /*5ae0*/  ISETP.GT.AND P5, PT, R21, RZ, P2 ;  /* 0x000000ff1500720c */ /* 0x000fc400017a4270 */
[----:B------:R-:W-:Y:S01]  /*5af0*/  ISETP.GT.AND P3, PT, R22, 0x31, PT ;  /* 0x000000311600780c */ /* 0x000fe20003f64270 */
[----:B------:R0:W-:Y:S01]  /*5b00*/  @P1 STG.E desc[UR18][R26.64], R47 ;  /* 0x0000002f1a001986 */ /* 0x0001e2000c101912 */
[----:B------:R-:W-:Y:S02]  /*5b10*/  IADD3 R30, P6, R28, UR12, RZ ;  /* 0x0000000c1c1e7c10 */ /* 0x000fe4000ffde0ff */
[----:B------:R-:W-:Y:S02]  /*5b20*/  ISETP.GT.AND P1, PT, R21, RZ, P3 ;  /* 0x000000ff1500720c */ /* 0x000fe40001f24270 */
[----:B------:R-:W-:Y:S01]  /*5b30*/  IADD3.X R31, R29, UR7, RZ, P6, !PT ;  /* 0x000000071d1f7c10 */ /* 0x000fe2000b7fe4ff */
[----:B-1----:R-:W-:Y:S01]  /*5b40*/  FMUL R37, R50, R5 ;  /* 0x0000000532257220 */ /* 0x002fe20000400000 */
[----:B------:R-:W-:Y:S02]  /*5b50*/  IADD3 R34, P6, R32, UR12, RZ ;  /* 0x0000000c20227c10 */ /* 0x000fe4000ffde0ff */
[----:B------:R-:W-:Y:S01]  /*5b60*/  ISETP.GT.AND P2, PT, R21, 0x8, P2 ;  /* 0x000000081500780c */ /* 0x000fe20001744270 */
[----:B------:R1:W-:Y:S01]  /*5b70*/  @P5 STG.E desc[UR18][R30.64], R23 ;  /* 0x000000171e005986 */ /* 0x0003e2000c101912 */
[----:B------:R-:W-:-:S02]  /*5b80*/  IADD3.X R35, R33, UR7, RZ, P6, !PT ;  /* 0x0000000721237c10 */ /* 0x000fc4000b7fe4ff */
[----:B------:R-:W-:Y:S02]  /*5b90*/  IADD3 R24, P5, R28, UR23, RZ ;  /* 0x000000171c187c10 */ /* 0x000fe4000ffbe0ff */
[----:B------:R-:W-:Y:S01]  /*5ba0*/  ISETP.GT.AND P3, PT, R21, 0x8, P3 ;  /* 0x000000081500780c */ /* 0x000fe20001f64270 */
[----:B------:R-:W-:Y:S01]  /*5bb0*/  @P1 STG.E desc[UR18][R34.64], R49 ;  /* 0x0000003122001986 */ /* 0x000fe2000c101912 */
[----:B------:R-:W-:Y:S02]  /*5bc0*/  IADD3.X R25, R29, UR21, RZ, P5, !PT ;  /* 0x000000151d197c10 */ /* 0x000fe4000affe4ff */
[----:B0-----:R-:W-:Y:S02]  /*5bd0*/  IADD3 R26, P5, R32, UR23, RZ ;  /* 0x00000017201a7c10 */ /* 0x001fe4000ffbe0ff */
[----:B------:R-:W-:Y:S01]  /*5be0*/  ISETP.GT.AND P1, PT, R22, 0x38, PT ;  /* 0x000000381600780c */ /* 0x000fe20003f24270 */
[----:B------:R0:W-:Y:S01]  /*5bf0*/  @P2 STG.E desc[UR18][R24.64], R37 ;  /* 0x0000002518002986 */ /* 0x0001e2000c101912 */
[----:B------:R-:W-:Y:S01]  /*5c00*/  IADD3.X R27, R33, UR21, RZ, P5, !PT ;  /* 0x00000015211b7c10 */ /* 0x000fe2000affe4ff */
[----:B-1----:R-:W-:Y:S01]  /*5c10*/  FMUL R23, R52, R5 ;  /* 0x0000000534177220 */ /* 0x002fe20000400000 */
[----:B------:R-:W-:-:S02]  /*5c20*/  ISETP.GT.AND P5, PT, R21, RZ, P1 ;  /* 0x000000ff1500720c */ /* 0x000fc40000fa4270 */
[----:B------:R-:W-:Y:S01]  /*5c30*/  ISETP.GT.AND P2, PT, R22, 0x39, PT ;  /* 0x000000391600780c */ /* 0x000fe20003f44270 */
[----:B------:R1:W-:Y:S01]  /*5c40*/  @P3 STG.E desc[UR18][R26.64], R51 ;  /* 0x000000331a003986 */ /* 0x0003e2000c101912 */
[----:B------:R-:W-:Y:S02]  /*5c50*/  IADD3 R28, P6, R30, UR12, RZ ;  /* 0x0000000c1e1c7c10 */ /* 0x000fe4000ffde0ff */
[----:B------:R-:W-:Y:S02]  /*5c60*/  ISETP.GT.AND P3, PT, R21, RZ, P2 ;  /* 0x000000ff1500720c */ /* 0x000fe40001764270 */
[----:B------:R-:W-:Y:S01]  /*5c70*/  IADD3.X R29, R31, UR7, RZ, P6, !PT ;  /* 0x000000071f1d7c10 */ /* 0x000fe2000b7fe4ff */
[----:B0-----:R-:W-:Y:S01]  /*5c80*/  FMUL R37, R54, R5 ;  /* 0x0000000536257220 */ /* 0x001fe20000400000 */
        /* <DEDUP_REMOVED lines=123> */
[----:B------:R-:W-:-:S02]  /*6440*/  IADD3 R24, P5, R30, UR23, RZ ;  /* 0x000000171e187c10 */ /* 0x000fc4000ffbe0ff */
[----:B------:R-:W-:Y:S02]  /*6450*/  IADD3.X R33, R35, UR7, RZ, P6, !PT ;  /* 0x0000000723217c10 */ /* 0x000fe4000b7fe4ff */
[----:B------:R-:W-:Y:S02]  /*6460*/  ISETP.GT.AND P2, PT, R21, 0x8, P2 ;  /* 0x000000081500780c */ /* 0x000fe40001744270 */
[----:B------:R-:W-:Y:S01]  /*6470*/  IADD3.X R25, R31, UR21, RZ, P5, !PT ;  /* 0x000000151f197c10 */ /* 0x000fe2000affe4ff */
[----:B------:R-:W-:Y:S01]  /*6480*/  @P3 STG.E desc[UR18][R32.64], R77 ;  /* 0x0000004d20003986 */ /* 0x000fe2000c101912 */
[----:B-1----:R-:W-:Y:S02]  /*6490*/  IADD3 R26, P5, R34, UR23, RZ ;  /* 0x00000017221a7c10 */ /* 0x002fe4000ffbe0ff */
[----:B------:R-:W-:Y:S01]  /*64a0*/  ISETP.GT.AND P3, PT, R22, 0x70, PT ;  /* 0x000000701600780c */ /* 0x000fe20003f64270 */
[----:B------:R1:W-:Y:S01]  /*64b0*/  @P1 STG.E desc[UR18][R24.64], R37 ;  /* 0x0000002518001986 */ /* 0x0003e2000c101912 */
[----:B------:R-:W-:Y:S01]  /*64c0*/  IADD3.X R27, R35, UR21, RZ, P5, !PT ;  /* 0x00000015231b7c10 */ /* 0x000fe2000affe4ff */
[----:B0-----:R-:W-:Y:S01]  /*64d0*/  FMUL R23, R80, R5 ;  /* 0x0000000550177220 */ /* 0x001fe20000400000 */
[----:B------:R-:W-:-:S02]  /*64e0*/  ISETP.GT.AND P1, PT, R22, 0x71, PT ;  /* 0x000000711600780c */ /* 0x000fc40003f24270 */
[C---:B------:R-:W-:Y:S01]  /*64f0*/  ISETP.GT.AND P5, PT, R21.reuse, RZ, P3 ;  /* 0x000000ff1500720c */ /* 0x040fe20001fa4270 */
[----:B------:R0:W-:Y:S01]  /*6500*/  @P2 STG.E desc[UR18][R26.64], R79 ;  /* 0x0000004f1a002986 */ /* 0x0001e2000c101912 */
[----:B------:R-:W-:Y:S02]  /*6510*/  IADD3 R30, P6, R28, UR12, RZ ;  /* 0x0000000c1c1e7c10 */ /* 0x000fe4000ffde0ff */
[----:B------:R-:W-:Y:S02]  /*6520*/  ISETP.GT.AND P2, PT, R21, RZ, P1 ;  /* 0x000000ff1500720c */ /* 0x000fe40000f44270 */
[----:B------:R-:W-:Y:S01]  /*6530*/  IADD3.X R31, R29, UR7, RZ, P6, !PT ;  /* 0x000000071d1f7c10 */ /* 0x000fe2000b7fe4ff */
[----:B-1----:R-:W-:Y:S01]  /*6540*/  FMUL R37, R82, R5 ;  /* 0x0000000552257220 */ /* 0x002fe20000400000 */
[----:B------:R-:W-:Y:S02]  /*6550*/  IADD3 R34, P6, R32, UR12, RZ ;  /* 0x0000000c20227c10 */ /* 0x000fe4000ffde0ff */
[----:B------:R-:W-:-:S02]  /*6560*/  ISETP.GT.AND P3, PT, R21, 0x8, P3 ;  /* 0x000000081500780c */ /* 0x000fc40001f64270 */
[----:B------:R-:W-:Y:S01]  /*6570*/  IADD3.X R35, R33, UR7, RZ, P6, !PT ;  /* 0x0000000721237c10 */ /* 0x000fe2000b7fe4ff */
[----:B------:R1:W-:Y:S01]  /*6580*/  @P5 STG.E desc[UR18][R30.64], R23 ;  /* 0x000000171e005986 */ /* 0x0003e2000c101912 */
[----:B------:R-:W-:Y:S02]  /*6590*/  ISETP.GT.AND P5, PT, R21, 0x8, P1 ;  /* 0x000000081500780c */ /* 0x000fe40000fa4270 */
[----:B------:R-:W-:Y:S01]  /*65a0*/  IADD3 R24, P1, R28, UR23, RZ ;  /* 0x000000171c187c10 */ /* 0x000fe2000ff3e0ff */
[----:B------:R-:W-:Y:S01]  /*65b0*/  @P2 STG.E desc[UR18][R34.64], R81 ;  /* 0x0000005122002986 */ /* 0x000fe2000c101912 */
[----:B0-----:R-:W-:Y:S02]  /*65c0*/  IADD3 R26, P2, R32, UR23, RZ ;  /* 0x00000017201a7c10 */ /* 0x001fe4000ff5e0ff */
[----:B------:R-:W-:Y:S02]  /*65d0*/  IADD3.X R25, R29, UR21, RZ, P1, !PT ;  /* 0x000000151d197c10 */ /* 0x000fe40008ffe4ff */
[----:B------:R-:W-:-:S02]  /*65e0*/  IADD3.X R27, R33, UR21, RZ, P2, !PT ;  /* 0x00000015211b7c10 */ /* 0x000fc400097fe4ff */
[C---:B------:R-:W-:Y:S01]  /*65f0*/  ISETP.GT.AND P2, PT, R22.reuse, 0x78, PT ;  /* 0x000000781600780c */ /* 0x040fe20003f44270 */
[----:B------:R-:W-:Y:S01]  /*6600*/  @P3 STG.E desc[UR18][R24.64], R37 ;  /* 0x0000002518003986 */ /* 0x000fe2000c101912 */
[----:B------:R-:W-:Y:S02]  /*6610*/  ISETP.GT.AND P1, PT, R22, 0x79, PT ;  /* 0x000000791600780c */ /* 0x000fe40003f24270 */
[----:B------:R-:W-:Y:S01]  /*6620*/  IADD3 R22, P6, R30, UR12, RZ ;  /* 0x0000000c1e167c10 */ /* 0x000fe2000ffde0ff */
[----:B------:R0:W-:Y:S01]  /*6630*/  @P5 STG.E desc[UR18][R26.64], R83 ;  /* 0x000000531a005986 */ /* 0x0001e2000c101912 */
[----:B------:R-:W-:Y:S02]  /*6640*/  IADD3 R28, P3, R34, UR12, RZ ;  /* 0x0000000c221c7c10 */ /* 0x000fe4000ff7e0ff */
[----:B------:R-:W-:Y:S02]  /*6650*/  ISETP.GT.AND P5, PT, R21, RZ, P2 ;  /* 0x000000ff1500720c */ /* 0x000fe400017a4270 */
[----:B-1----:R-:W-:-:S02]  /*6660*/  IADD3.X R23, R31, UR7, RZ, P6, !PT ;  /* 0x000000071f177c10 */ /* 0x002fc4000b7fe4ff */
[----:B------:R-:W-:Y:S02]  /*6670*/  ISETP.GT.AND P6, PT, R21, RZ, P1 ;  /* 0x000000ff1500720c */ /* 0x000fe40000fc4270 */
[----:B------:R-:W-:Y:S02]  /*6680*/  IADD3.X R29, R35, UR7, RZ, P3, !PT ;  /* 0x00000007231d7c10 */ /* 0x000fe40009ffe4ff */
[C---:B------:R-:W-:Y:S01]  /*6690*/  ISETP.GT.AND P2, PT, R21.reuse, 0x8, P2 ;  /* 0x000000081500780c */ /* 0x040fe20001744270 */
[-C--:B0-----:R-:W-:Y:S01]  /*66a0*/  FMUL R27, R86, R5.reuse ;  /* 0x00000005561b7220 */ /* 0x081fe20000400000 */
[----:B------:R-:W-:Y:S02]  /*66b0*/  IADD3 R30, P3, R30, UR23, RZ ;  /* 0x000000171e1e7c10 */ /* 0x000fe4000ff7e0ff */
[----:B------:R-:W-:Y:S01]  /*66c0*/  ISETP.GT.AND P1, PT, R21, 0x8, P1 ;  /* 0x000000081500780c */ /* 0x000fe20000f24270 */
[----:B------:R-:W-:Y:S01]  /*66d0*/  FMUL R21, R84, R5 ;  /* 0x0000000554157220 */ /* 0x000fe20000400000 */
[----:B------:R-:W-:-:S02]  /*66e0*/  IADD3.X R31, R31, UR21, RZ, P3, !PT ;  /* 0x000000151f1f7c10 */ /* 0x000fc40009ffe4ff */
[----:B------:R-:W-:Y:S02]  /*66f0*/  IADD3 R24, P3, R34, UR23, RZ ;  /* 0x0000001722187c10 */ /* 0x000fe4000ff7e0ff */
[----:B------:R0:W-:Y:S02]  /*6700*/  @P5 STG.E desc[UR18][R22.64], R21 ;  /* 0x0000001516005986 */ /* 0x0001e4000c101912 */
[----:B------:R-:W-:Y:S02]  /*6710*/  IADD3.X R25, R35, UR21, RZ, P3, !PT ;  /* 0x0000001523197c10 */ /* 0x000fe40009ffe4ff */
[----:B------:R0:W-:Y:S04]  /*6720*/  @P6 STG.E desc[UR18][R28.64], R85 ;  /* 0x000000551c006986 */ /* 0x0001e8000c101912 */
[----:B------:R0:W-:Y:S04]  /*6730*/  @P2 STG.E desc[UR18][R30.64], R27 ;  /* 0x0000001b1e002986 */ /* 0x0001e8000c101912 */
[----:B------:R0:W-:Y:S02]  /*6740*/  @P1 STG.E desc[UR18][R24.64], R87 ;  /* 0x0000005718001986 */ /* 0x0001e4000c101912 */
.L_x_153:
[----:B------:R-:W-:Y:S05]  /*6750*/  BSYNC B0 ;  /* 0x0000000000007941 */ /* 0x000fea0003800000 */
.L_x_25:
[----:B------:R-:W-:Y:S01]  /*6760*/  IADD3 R2, P1, R2, UR14, RZ ;  /* 0x0000000e02027c10 */ /* 0x000fe2000ff3e0ff */
[----:B------:R-:W-:Y:S01]  /*6770*/  ULDC.64 UR8, c[0x0][0x750] ;  /* 0x0001d40000087ab9 */ /* 0x000fe20000000a00 */
[----:B0--3--:R-:W-:Y:S01]  /*6780*/  PRMT R22, RZ, 0x7610, R22 ;  /* 0x00007610ff167816 */ /* 0x009fe20000000016 */
[----:B------:R-:W-:Y:S01]  /*6790*/  IMAD.MOV.U32 R21, RZ, RZ, -0x1 ;  /* 0xffffffffff157424 */ /* 0x000fe200078e00ff */
[----:B------:R-:W-:Y:S01]  /*67a0*/  IADD3.X R3, R3, UR4, RZ, P1, !PT ;  /* 0x0000000403037c10 */ /* 0x000fe20008ffe4ff */
[----:B------:R-:W-:Y:S01]  /*67b0*/  IMAD.MOV.U32 R23, RZ, RZ, -0x1 ;  /* 0xffffffffff177424 */ /* 0x000fe200078e00ff */
[----:B------:R-:W-:-:S04]  /*67c0*/  ISETP.GE.U32.AND P1, PT, R2, UR8, PT ;  /* 0x0000000802007c0c */ /* 0x000fc8000bf26070 */
[----:B------:R-:W-:-:S13]  /*67d0*/  ISETP.GE.U32.AND.EX P1, PT, R3, UR9, PT, P1 ;  /* 0x0000000903007c0c */ /* 0x000fda000bf26110 */
[----:B------:R-:W-:Y:S05]  /*67e0*/  @P1 BRA `(.L_x_154) ;  /* 0x0000000400481947 */ /* 0x000fea0003800000 */
[----:B------:R-:W0:Y:S01]  /*67f0*/  LDC.64 R26, c[0x0][0x728] ;  /* 0x0001ca00ff1a7b82 */ /* 0x000e220000000a00 */
[----:B------:R-:W3:Y:S01]  /*6800*/  S2R R34, SR_CTAID.X ;  /* 0x0000000000227919 */ /* 0x000ee20000002500 */
[----:B------:R-:W-:Y:S02]  /*6810*/  IMAD.MOV.U32 R24, RZ, RZ, R2 ;  /* 0x000000ffff187224 */ /* 0x000fe400078e0002 */
[----:B------:R-:W-:Y:S01]  /*6820*/  IMAD.MOV.U32 R25, RZ, RZ, R3 ;  /* 0x000000ffff197224 */ /* 0x000fe200078e0003 */
[----:B------:R-:W0:Y:S03]  /*6830*/  S2R R35, SR_CTAID.Y ;  /* 0x0000000000237919 */ /* 0x000e260000002600 */
[----:B------:R-:W1:Y:S08]  /*6840*/  LDC R30, c[0x0][0x730] ;  /* 0x0001cc00ff1e7b82 */ /* 0x000e700000000800 */
[----:B------:R-:W1:Y:S01]  /*6850*/  LDC.64 R32, c[0x0][0x720] ;  /* 0x0001c800ff207b82 */ /* 0x000e620000000a00 */
[----:B0-----:R-:W-:-:S04]  /*6860*/  ISETP.NE.U32.AND P1, PT, R26, RZ, PT ;  /* 0x000000ff1a00720c */ /* 0x001fc80003f25070 */
[----:B------:R-:W-:-:S13]  /*6870*/  ISETP.NE.AND.EX P1, PT, R27, RZ, PT, P1 ;  /* 0x000000ff1b00720c */ /* 0x000fda0003f25310 */
[----:B-1-3--:R-:W-:Y:S05]  /*6880*/  @!P1 BRA `(.L_x_155) ;  /* 0x0000000000289947 */ /* 0x00afea0003800000 */
        /* <DEDUP_REMOVED lines=10> */
.L_x_155:
[-CC-:B------:R-:W-:Y:S01]  /*6930*/  SHF.R.U64 R28, R24, R30.reuse, R25.reuse ;  /* 0x0000001e181c7219 */ /* 0x180fe20000001219 */
[----:B------:R-:W0:Y:S01]  /*6940*/  LDC.64 R36, c[0x0][0x740] ;  /* 0x0001d000ff247b82 */ /* 0x000e220000000a00 */
[----:B------:R-:W-:Y:S01]  /*6950*/  SHF.R.U32.HI R20, RZ, R30, R25 ;  /* 0x0000001eff147219 */ /* 0x000fe20000011619 */
[----:B------:R-:W-:Y:S01]  /*6960*/  ULDC UR8, c[0x0][0x150] ;  /* 0x0000540000087ab9 */ /* 0x000fe20000000800 */
[----:B------:R-:W-:Y:S02]  /*6970*/  IADD3 R23, P1, RZ, -R28, RZ ;  /* 0x8000001cff177210 */ /* 0x000fe40007f3e0ff */
[----:B------:R-:W-:-:S03]  /*6980*/  I2FP.F32.U32 R25, R34 ;  /* 0x0000002200197245 */ /* 0x000fc60000201000 */
[----:B------:R-:W1:Y:S01]  /*6990*/  LDC R24, c[0x0][0x718] ;  /* 0x0001c600ff187b82 */ /* 0x000e620000000800 */
[----:B------:R-:W-:Y:S02]  /*69a0*/  IMAD.X R21, RZ, RZ, ~R20, P1 ;  /* 0x000000ffff157224 */ /* 0x000fe400008e0e14 */
[----:B------:R-:W-:Y:S01]  /*69b0*/  FMUL R25, R25, UR8 ;  /* 0x0000000819197c20 */ /* 0x000fe20008400000 */
[----:B------:R-:W-:Y:S01]  /*69c0*/  ULDC UR8, c[0x0][0x154] ;  /* 0x0000550000087ab9 */ /* 0x000fe20000000800 */
[-C--:B------:R-:W-:Y:S02]  /*69d0*/  IMAD R22, R21, R32.reuse, RZ ;  /* 0x0000002015167224 */ /* 0x080fe400078e02ff */
[C---:B------:R-:W-:Y:S01]  /*69e0*/  IMAD.WIDE.U32 R20, R23.reuse, R32, R2 ;  /* 0x0000002017147225 */ /* 0x040fe200078e0002 */
[----:B------:R-:W3:Y:S01]  /*69f0*/  LDC R30, c[0x0][0x708] ;  /* 0x0001c200ff1e7b82 */ /* 0x000ee20000000800 */
[----:B------:R-:W2:Y:S02]  /*6a00*/  F2I.U32.TRUNC.NTZ R25, R25 ;  /* 0x0000001900197305 */ /* 0x000ea4000020f000 */
[----:B------:R-:W-:Y:S01]  /*6a10*/  IMAD R23, R23, R33, R22 ;  /* 0x0000002117177224 */ /* 0x000fe200078e0216 */
[----:B------:R-:W-:-:S03]  /*6a20*/  I2FP.F32.U32 R22, R35 ;  /* 0x0000002300167245 */ /* 0x000fc60000201000 */
[----:B------:R-:W-:Y:S01]  /*6a30*/  IMAD.IADD R21, R21, 0x1, R23 ;  /* 0x0000000115157824 */ /* 0x000fe200078e0217 */
[----:B------:R-:W4:Y:S01]  /*6a40*/  LDC R33, c[0x0][0x758] ;  /* 0x0001d600ff217b82 */ /* 0x000f220000000800 */
[----:B0-----:R-:W-:Y:S01]  /*6a50*/  ISETP.NE.U32.AND P1, PT, R36, RZ, PT ;  /* 0x000000ff2400720c */ /* 0x001fe20003f25070 */
[----:B------:R-:W-:-:S03]  /*6a60*/  FMUL R22, R22, UR8 ;  /* 0x0000000816167c20 */ /* 0x000fc60008400000 */
[----:B------:R-:W-:-:S03]  /*6a70*/  ISETP.NE.AND.EX P1, PT, R37, RZ, PT, P1 ;  /* 0x000000ff2500720c */ /* 0x000fc60003f25310 */
[----:B------:R-:W0:Y:S01]  /*6a80*/  LDC R27, c[0x0][0x144] ;  /* 0x00005100ff1b7b82 */ /* 0x000e220000000800 */
[-C--:B-1----:R-:W-:Y:S01]  /*6a90*/  SHF.R.U64 R26, R20, R24.reuse, R21 ;  /* 0x00000018141a7219 */ /* 0x082fe20000001215 */
[----:B--2---:R-:W-:Y:S01]  /*6aa0*/  IMAD.MOV R25, RZ, RZ, -R25 ;  /* 0x000000ffff197224 */ /* 0x004fe200078e0a19 */
[----:B------:R-:W-:-:S05]  /*6ab0*/  SHF.R.U32.HI R21, RZ, R24, R21 ;  /* 0x00000018ff157219 */ /* 0x000fca0000011615 */
[----:B------:R-:W1:Y:S01]  /*6ac0*/  LDC R32, c[0x0][0x148] ;  /* 0x00005200ff207b82 */ /* 0x000e620000000800 */
[-CC-:B---3--:R-:W-:Y:S02]  /*6ad0*/  SHF.R.U64 R29, R26, R30.reuse, R21.reuse ;  /* 0x0000001e1a1d7219 */ /* 0x188fe40000001215 */
[----:B------:R-:W-:Y:S02]  /*6ae0*/  SHF.R.U32.HI R20, RZ, R30, R21 ;  /* 0x0000001eff147219 */ /* 0x000fe40000011615 */
[----:B------:R2:W3:Y:S03]  /*6af0*/  F2I.U32.TRUNC.NTZ R30, R22 ;  /* 0x00000016001e7305 */ /* 0x0004e6000020f000 */
[----:B------:R-:W1:Y:S01]  /*6b00*/  LDC R38, c[0x0][0x748] ;  /* 0x0001d200ff267b82 */ /* 0x000e620000000800 */
[-CC-:B----4-:R-:W-:Y:S02]  /*6b10*/  SHF.R.U64 R31, R29, R33.reuse, R20.reuse ;  /* 0x000000211d1f7219 */ /* 0x190fe40000001214 */
[----:B------:R-:W-:-:S03]  /*6b20*/  SHF.R.U32.HI R21, RZ, R33, R20 ;  /* 0x00000021ff157219 */ /* 0x000fc60000011614 */
[----:B------:R-:W-:Y:S02]  /*6b30*/  IMAD.MOV.U32 R20, RZ, RZ, R31 ;  /* 0x000000ffff147224 */ /* 0x000fe400078e001f */
[----:B------:R-:W4:Y:S01]  /*6b40*/  LDC R39, c[0x0][0x738] ;  /* 0x0001ce00ff277b82 */ /* 0x000f220000000800 */
[----:B0-----:R-:W-:-:S07]  /*6b50*/  IMAD R33, R27, R25, R34 ;  /* 0x000000191b217224 */ /* 0x001fce00078e0222 */
[----:B------:R-:W0:Y:S08]  /*6b60*/  LDC R40, c[0x0][0x710] ;  /* 0x0001c400ff287b82 */ /* 0x000e300000000800 */
[----:B------:R-:W0:Y:S01]  /*6b70*/  LDC R41, c[0x0][0x700] ;  /* 0x0001c000ff297b82 */ /* 0x000e220000000800 */
[----:B-123--:R-:W-:Y:S05]  /*6b80*/  @!P1 BRA `(.L_x_156) ;  /* 0x0000000000289947 */ /* 0x00efea0003800000 */
[----:B------:R-:W1:Y:S02]  /*6b90*/  LDC R20, c[0x0][0x74c] ;  /* 0x0001d300ff147b82 */ /* 0x000e640000000800 */
[----:B-1----:R-:W-:-:S05]  /*6ba0*/  IADD3 R25, P1, R31, R20, RZ ;  /* 0x000000141f197210 */ /* 0x002fca0007f3e0ff */
        /* <DEDUP_REMOVED lines=8> */
.L_x_156:
[----:B------:R-:W-:Y:S01]  /*6c30*/  SHF.R.U64 R20, R20, R38, R21 ;  /* 0x0000002614147219 */ /* 0x000fe20000001215 */
[----:B------:R-:W-:Y:S01]  /*6c40*/  IMAD.MOV R30, RZ, RZ, -R30 ;  /* 0x000000ffff1e7224 */ /* 0x000fe200078e0a1e */
[----:B------:R-:W-:Y:S02]  /*6c50*/  LOP3.LUT R21, R29, R14, RZ, 0xc0, !PT ;  /* 0x0000000e1d157212 */ /* 0x000fe400078ec0ff */
[----:B------:R-:W-:Y:S01]  /*6c60*/  LOP3.LUT R26, R26, R15, RZ, 0xc0, !PT ;  /* 0x0000000f1a1a7212 */ /* 0x000fe200078ec0ff */
[----:B------:R-:W-:Y:S02]  /*6c70*/  IMAD.MOV R22, RZ, RZ, -R20 ;  /* 0x000000ffff167224 */ /* 0x000fe400078e0a14 */
[----:B------:R-:W-:Y:S02]  /*6c80*/  IMAD R20, R8, R20, R21 ;  /* 0x0000001408147224 */ /* 0x000fe400078e0215 */
[----:B------:R-:W-:Y:S02]  /*6c90*/  @P4 IMAD R33, R32, R30, R35 ;  /* 0x0000001e20214224 */ /* 0x000fe400078e0223 */
[----:B----4-:R-:W-:-:S02]  /*6ca0*/  IMAD R21, R22, R39, R31 ;  /* 0x0000002716157224 */ /* 0x010fc400078e021f */
[----:B0-----:R-:W-:Y:S02]  /*6cb0*/  IMAD R20, R20, R40, R33 ;  /* 0x0000002814147224 */ /* 0x001fe400078e0221 */
[----:B------:R-:W-:Y:S02]  /*6cc0*/  IMAD R23, R21, R41, R26 ;  /* 0x0000002915177224 */ /* 0x000fe400078e021a */
[----:B------:R-:W-:-:S03]  /*6cd0*/  IMAD.MOV.U32 R22, RZ, RZ, 0x1 ;  /* 0x00000001ff167424 */ /* 0x000fc600078e00ff */
[----:B------:R-:W-:Y:S02]  /*6ce0*/  SEL R21, R23, R20, !P4 ;  /* 0x0000001417157207 */ /* 0x000fe40006000000 */
[----:B------:R-:W-:Y:S01]  /*6cf0*/  SEL R20, R20, R23, !P4 ;  /* 0x0000001714147207 */ /* 0x000fe20006000000 */
[----:B------:R-:W-:-:S07]  /*6d00*/  IMAD.MOV.U32 R23, RZ, RZ, R28 ;  /* 0x000000ffff177224 */ /* 0x000fce00078e001c */
.L_x_154:
[----:B------:R-:W-:Y:S01]  /*6d10*/  IMAD.IADD R16, R17, 0x1, R16 ;  /* 0x0000000111107824 */ /* 0x000fe200078e0210 */
[----:B------:R-:W-:-:S04]  /*6d20*/  LOP3.LUT P3, RZ, R22, 0xff, RZ, 0xc0, !PT ;  /* 0x000000ff16ff7812 */ /* 0x000fc8000786c0ff */
[----:B------:R-:W-:Y:S02]  /*6d30*/  SHF.R.U32.HI R24, RZ, 0x2, R16 ;  /* 0x00000002ff187819 */ /* 0x000fe40000011610 */
[----:B------:R-:W-:Y:S02]  /*6d40*/  ISETP.GT.U32.AND P1, PT, R16, 0x3, PT ;  /* 0x000000031000780c */ /* 0x000fe40003f24070 */
[----:B------:R-:W-:Y:S02]  /*6d50*/  LOP3.LUT R24, R24, 0x1, RZ, 0xc0, !PT ;  /* 0x0000000118187812 */ /* 0x000fe400078ec0ff */
[----:B------:R-:W-:Y:S02]  /*6d60*/  ISETP.LT.U32.AND P1, PT, R17, 0x4, P1 ;  /* 0x000000041100780c */ /* 0x000fe40000f21070 */
[----:B------:R-:W-:Y:S02]  /*6d70*/  ISETP.NE.U32.AND P2, PT, R24, 0x1, PT ;  /* 0x000000011800780c */ /* 0x000fe40003f45070 */
[----:B------:R-:W-:-:S02]  /*6d80*/  SEL R25, RZ, 0x1, !P1 ;  /* 0x00000001ff197807 */ /* 0x000fc40004800000 */
[----:B------:R-:W-:Y:S02]  /*6d90*/  ISETP.GT.U32.AND P2, PT, R17, 0x3, !P2 ;  /* 0x000000031100780c */ /* 0x000fe40005744070 */
[----:B------:R-:W-:Y:S02]  /*6da0*/  LOP3.LUT R16, R16, 0x3, RZ, 0xc0, !PT ;  /* 0x0000000310107812 */ /* 0x000fe400078ec0ff */
[----:B------:R-:W-:-:S04]  /*6db0*/  SEL R22, RZ, 0x1, !P2 ;  /* 0x00000001ff167807 */ /* 0x000fc80005000000 */
[----:B------:R-:W-:Y:S01]  /*6dc0*/  LOP3.LUT R18, R22, R18, R25, 0x96, !PT ;  /* 0x0000001216127212 */ /* 0x000fe200078e9619 */
[----:B------:R-:W-:Y:S06]  /*6dd0*/  @P3 BRA `(.L_x_157) ;  /* 0xffffffa400b43947 */ /* 0x000fec000383ffff */
[----:B------:R-:W-:Y:S05]  /*6de0*/  EXIT ;  /* 0x000000000000794d */ /* 0x000fea0003800000 */
.L_x_7:
        /* <DEDUP_REMOVED lines=26> */
.L_x_159:
[----:B------:R-:W0:Y:S01]  /*6f90*/  LDC.64 R28, c[0x0][0x740] ;  /* 0x0001d000ff1c7b82 */ /* 0x000e220000000a00 */
[-CC-:B------:R-:W-:Y:S01]  /*6fa0*/  SHF.R.U64 R20, R16, R4.reuse, R17.reuse ;  /* 0x0000000410147219 */ /* 0x180fe20000001211 */
[----:B------:R-:W-:Y:S01]  /*6fb0*/  IMAD.MOV.U32 R26, RZ, RZ, 0x1 ;  /* 0x00000001ff1a7424 */ /* 0x000fe200078e00ff */
[----:B------:R-:W-:Y:S02]  /*6fc0*/  SHF.R.U32.HI R4, RZ, R4, R17 ;  /* 0x00000004ff047219 */ /* 0x000fe40000011611 */
[----:B------:R-:W-:-:S03]  /*6fd0*/  IADD3 R15, P0, RZ, -R20, RZ ;  /* 0x80000014ff0f7210 */ /* 0x000fc60007f1e0ff */
[----:B------:R-:W1:Y:S02]  /*6fe0*/  LDC R14, c[0x0][0x718] ;  /* 0x0001c600ff0e7b82 */ /* 0x000e640000000800 */
[----:B------:R-:W-:-:S04]  /*6ff0*/  IMAD.X R13, RZ, RZ, ~R4, P0 ;  /* 0x000000ffff0d7224 */ /* 0x000fc800000e0e04 */
[-C--:B------:R-:W-:Y:S02]  /*7000*/  IMAD R4, R13, R24.reuse, RZ ;  /* 0x000000180d047224 */ /* 0x080fe400078e02ff */
[----:B------:R-:W2:Y:S01]  /*7010*/  LDC R16, c[0x0][0x708] ;  /* 0x0001c200ff107b82 */ /* 0x000ea20000000800 */
[----:B------:R-:W-:-:S04]  /*7020*/  IMAD.WIDE.U32 R12, R15, R24, R2 ;  /* 0x000000180f0c7225 */ /* 0x000fc800078e0002 */
[----:B------:R-:W-:-:S03]  /*7030*/  IMAD R15, R15, R25, R4 ;  /* 0x000000190f0f7224 */ /* 0x000fc600078e0204 */
[----:B------:R-:W3:Y:S01]  /*7040*/  LDC R27, c[0x0][0x758] ;  /* 0x0001d600ff1b7b82 */ /* 0x000ee20000000800 */
[----:B------:R-:W-:Y:S01]  /*7050*/  IMAD.IADD R13, R13, 0x1, R15 ;  /* 0x000000010d0d7824 */ /* 0x000fe200078e020f */
[----:B0-----:R-:W-:-:S04]  /*7060*/  ISETP.NE.U32.AND P0, PT, R28, RZ, PT ;  /* 0x000000ff1c00720c */ /* 0x001fc80003f05070 */
[----:B------:R-:W-:Y:S02]  /*7070*/  ISETP.NE.AND.EX P0, PT, R29, RZ, PT, P0 ;  /* 0x000000ff1d00720c */ /* 0x000fe40003f05300 */
[----:B------:R-:W0:Y:S01]  /*7080*/  LDC R18, c[0x0][0x700] ;  /* 0x0001c000ff127b82 */ /* 0x000e220000000800 */
[-CC-:B-1----:R-:W-:Y:S01]  /*7090*/  SHF.R.U64 R10, R12, R14.reuse, R13.reuse ;  /* 0x0000000e0c0a7219 */ /* 0x182fe2000000120d */
[----:B------:R-:W-:Y:S01]  /*70a0*/  IMAD.MOV.U32 R12, RZ, RZ, -0x1 ;  /* 0xffffffffff0c7424 */ /* 0x000fe200078e00ff */
[----:B------:R-:W-:-:S05]  /*70b0*/  SHF.R.U32.HI R13, RZ, R14, R13 ;  /* 0x0000000eff0d7219 */ /* 0x000fca000001160d */
[----:B------:R-:W1:Y:S01]  /*70c0*/  LDC R24, c[0x0][0x748] ;  /* 0x0001d200ff187b82 */ /* 0x000e620000000800 */
[-CC-:B--2---:R-:W-:Y:S02]  /*70d0*/  SHF.R.U64 R21, R10, R16.reuse, R13.reuse ;  /* 0x000000100a157219 */ /* 0x184fe4000000120d */
[----:B------:R-:W-:-:S05]  /*70e0*/  SHF.R.U32.HI R4, RZ, R16, R13 ;  /* 0x00000010ff047219 */ /* 0x000fca000001160d */
[----:B------:R-:W2:Y:S01]  /*70f0*/  LDC R25, c[0x0][0x738] ;  /* 0x0001ce00ff197b82 */ /* 0x000ea20000000800 */
[-C--:B---3--:R-:W-:Y:S02]  /*7100*/  SHF.L.U32 R12, R12, R27.reuse, RZ ;  /* 0x0000001b0c0c7219 */ /* 0x088fe400000006ff */
[-CC-:B------:R-:W-:Y:S02]  /*7110*/  SHF.R.U64 R23, R21, R27.reuse, R4.reuse ;  /* 0x0000001b15177219 */ /* 0x180fe40000001204 */
[----:B------:R-:W-:Y:S02]  /*7120*/  LOP3.LUT R30, RZ, R12, RZ, 0x33, !PT ;  /* 0x0000000cff1e7212 */ /* 0x000fe400078e33ff */
[----:B------:R-:W-:Y:S01]  /*7130*/  SHF.R.U32.HI R13, RZ, R27, R4 ;  /* 0x0000001bff0d7219 */ /* 0x000fe20000011604 */
[----:B------:R-:W3:Y:S01]  /*7140*/  LDC R31, c[0x0][0x710] ;  /* 0x0001c400ff1f7b82 */ /* 0x000ee20000000800 */
[----:B------:R-:W-:Y:S01]  /*7150*/  IMAD.MOV.U32 R12, RZ, RZ, R23 ;  /* 0x000000ffff0c7224 */ /* 0x000fe200078e0017 */
[----:B------:R-:W-:Y:S06]  /*7160*/  @!P0 BRA `(.L_x_160) ;  /* 0x0000000000288947 */ /* 0x000fec0003800000 */
        /* <DEDUP_REMOVED lines=10> */
.L_x_160:
[----:B-1----:R-:W-:Y:S01]  /*7210*/  SHF.R.U64 R7, R12, R24, R13 ;  /* 0x000000180c077219 */ /* 0x002fe2000000120d */
[----:B0-----:R-:W-:Y:S01]  /*7220*/  VIADD R13, R18, 0xffffffff ;  /* 0xffffffff120d7836 */ /* 0x001fe20000000000 */
[----:B------:R-:W-:Y:S01]  /*7230*/  SHF.L.U32 R26, R26, R27, RZ ;  /* 0x0000001b1a1a7219 */ /* 0x000fe200000006ff */
[----:B------:R-:W-:Y:S01]  /*7240*/  @P4 IMAD R9, R11, R22, R6 ;  /* 0x000000160b094224 */ /* 0x000fe200078e0206 */
[----:B------:R-:W-:Y:S01]  /*7250*/  LOP3.LUT R4, R21, R30, RZ, 0xc0, !PT ;  /* 0x0000001e15047212 */ /* 0x000fe200078ec0ff */
[----:B------:R-:W-:-:S04]  /*7260*/  IMAD.MOV R12, RZ, RZ, -R7 ;  /* 0x000000ffff0c7224 */ /* 0x000fc800078e0a07 */
[----:B------:R-:W-:Y:S01]  /*7270*/  IMAD R6, R26, R7, R4 ;  /* 0x000000071a067224 */ /* 0x000fe200078e0204 */
[----:B------:R-:W-:Y:S01]  /*7280*/  LOP3.LUT R7, R10, R13, RZ, 0xc0, !PT ;  /* 0x0000000d0a077212 */ /* 0x000fe200078ec0ff */
[----:B--2---:R-:W-:Y:S02]  /*7290*/  IMAD R4, R12, R25, R23 ;  /* 0x000000190c047224 */ /* 0x004fe400078e0217 */
[----:B---3--:R-:W-:Y:S02]  /*72a0*/  IMAD R9, R6, R31, R9 ;  /* 0x0000001f06097224 */ /* 0x008fe400078e0209 */
[----:B------:R-:W-:Y:S02]  /*72b0*/  IMAD R18, R4, R18, R7 ;  /* 0x0000001204127224 */ /* 0x000fe400078e0207 */
[----:B------:R-:W-:-:S03]  /*72c0*/  IMAD.MOV.U32 R10, RZ, RZ, 0x1 ;  /* 0x00000001ff0a7424 */ /* 0x000fc600078e00ff */
[----:B------:R-:W-:Y:S02]  /*72d0*/  SEL R4, R18, R9, !P4 ;  /* 0x0000000912047207 */ /* 0x000fe40006000000 */
[----:B------:R-:W-:-:S07]  /*72e0*/  SEL R18, R9, R18, !P4 ;  /* 0x0000001209127207 */ /* 0x000fce0006000000 */
.L_x_158:
[----:B------:R-:W-:-:S08]  /*72f0*/  NOP ;  /* 0x0000000000007918 */ /* 0x000fd00000000000 */
[----:B------:R-:W0:-:S00]  /*7300*/  USETMAXREG.DEALLOC.CTAPOOL 0x28 ;  /* 0x00000028000079c8 */ /* 0x000e0000080e0500 */
[----:B0-----:R-:W-:-:S13]  /*7310*/  ISETP.NE.AND P0, PT, R5, RZ, PT ;  /* 0x000000ff0500720c */ /* 0x001fda0003f05270 */
[----:B------:R-:W-:Y:S05]  /*7320*/  @P0 EXIT ;  /* 0x000000000000094d */ /* 0x000fea0003800000 */
[----:B------:R-:W-:Y:S01]  /*7330*/  LOP3.LUT P0, RZ, R10, 0xff, RZ, 0xc0, !PT ;  /* 0x000000ff0aff7812 */ /* 0x000fe2000780c0ff */
[----:B------:R-:W-:Y:S02]  /*7340*/  IMAD.MOV.U32 R9, RZ, RZ, 0x1 ;  /* 0x00000001ff097424 */ /* 0x000fe400078e00ff */
[----:B------:R-:W-:-:S10]  /*7350*/  IMAD.MOV.U32 R10, RZ, RZ, RZ ;  /* 0x000000ffff0a7224 */ /* 0x000fd400078e00ff */
[----:B------:R-:W-:Y:S05]  /*7360*/  @!P0 BRA `(.L_x_161) ;  /* 0x0000000c00888947 */ /* 0x000fea0003800000 */
[----:B------:R-:W0:Y:S01]  /*7370*/  LDC R5, c[0x0][0x28c] ;  /* 0x0000a300ff057b82 */ /* 0x000e220000000800 */
[----:B------:R-:W1:Y:S01]  /*7380*/  S2R R16, SR_CgaCtaId ;  /* 0x0000000000107919 */ /* 0x000e620000008800 */
[----:B------:R-:W-:Y:S01]  /*7390*/  ULDC UR6, c[0x0][0x758] ;  /* 0x0001d60000067ab9 */ /* 0x000fe20000000800 */
[----:B------:R-:W-:Y:S01]  /*73a0*/  UMOV UR7, 0xffffffff ;  /* 0xffffffff00077882 */ /* 0x000fe20000000000 */
[----:B------:R-:W-:Y:S01]  /*73b0*/  BSSY B0, `(.L_x_161) ;  /* 0x00000dd000007945 */ /* 0x000fe20003800000 */
[----:B------:R-:W-:Y:S01]  /*73c0*/  USHF.L.U32 UR7, UR7, UR6, URZ ;  /* 0x0000000607077299 */ /* 0x000fe2000800063f */
[----:B------:R-:W-:Y:S01]  /*73d0*/  IMAD.MOV.U32 R11, RZ, RZ, 0x1 ;  /* 0x00000001ff0b7424 */ /* 0x000fe200078e00ff */
[----:B------:R-:W-:Y:S01]  /*73e0*/  LOP3.LUT R19, R0, 0x2, RZ, 0xfc, !PT ;  /* 0x0000000200137812 */ /* 0x000fe200078efcff */
[----:B------:R-:W-:Y:S01]  /*73f0*/  IMAD.MOV.U32 R9, RZ, RZ, 0x1 ;  /* 0x00000001ff097424 */ /* 0x000fe200078e00ff */
[----:B------:R-:W-:Y:S01]  /*7400*/  ULDC UR5, c[0x0][0x700] ;  /* 0x0001c00000057ab9 */ /* 0x000fe20000000800 */
[----:B------:R-:W-:Y:S01]  /*7410*/  IMAD.MOV.U32 R10, RZ, RZ, RZ ;  /* 0x000000ffff0a7224 */ /* 0x000fe200078e00ff */
[----:B------:R-:W-:Y:S01]  /*7420*/  UMOV UR8, 0x1 ;  /* 0x0000000100087882 */ /* 0x000fe20000000000 */
[----:B------:R-:W-:-:S02]  /*7430*/  UIADD3 UR5, UR5, -0x1, URZ ;  /* 0xffffffff05057890 */ /* 0x000fc4000fffe03f */
[----:B------:R-:W-:Y:S02]  /*7440*/  USHF.L.U32 UR6, UR8, UR6, URZ ;  /* 0x0000000608067299 */ /* 0x000fe4000800063f */
[----:B------:R-:W-:Y:S01]  /*7450*/  ULOP3.LUT UR7, URZ, UR7, URZ, 0x33, !UPT ;  /* 0x000000073f077292 */ /* 0x000fe2000f8e333f */
[----:B------:R-:W-:Y:S01]  /*7460*/  ULDC.64 UR42, c[0x0][0x198] ;  /* 0x00006600002a7ab9 */ /* 0x000fe20000000a00 */
[----:B0-----:R-:W-:-:S05]  /*7470*/  VIADD R5, R5, 0x7f ;  /* 0x0000007f05057836 */ /* 0x001fca0000000000 */
[----:B------:R-:W-:-:S04]  /*7480*/  SHF.R.S32.HI R6, RZ, 0x1f, R5 ;  /* 0x0000001fff067819 */ /* 0x000fc80000011405 */
[----:B------:R-:W-:Y:S01]  /*7490*/  LEA.HI R6, R6, R5, RZ, 0x7 ;  /* 0x0000000506067211 */ /* 0x000fe200078f38ff */
[C---:B-1----:R-:W-:Y:S02]  /*74a0*/  IMAD.SHL.U32 R12, R16.reuse, 0x40, RZ ;  /* 0x00000040100c7824 */ /* 0x042fe400078e00ff */
[C---:B------:R-:W-:Y:S01]  /*74b0*/  IMAD.SHL.U32 R14, R16.reuse, 0x1000, RZ ;  /* 0x00001000100e7824 */ /* 0x040fe200078e00ff */
[----:B------:R-:W-:Y:S01]  /*74c0*/  SHF.R.S32.HI R13, RZ, 0x7, R6 ;  /* 0x00000007ff0d7819 */ /* 0x000fe20000011406 */
[----:B------:R-:W-:Y:S01]  /*74d0*/  IMAD.SHL.U32 R15, R16, 0x80, RZ ;  /* 0x00000080100f7824 */ /* 0x000fe200078e00ff */
[----:B------:R-:W-:Y:S01]  /*74e0*/  LOP3.LUT R12, R12, 0x40, RZ, 0xc0, !PT ;  /* 0x000000400c0c7812 */ /* 0x000fe200078ec0ff */
[----:B------:R-:W-:Y:S01]  /*74f0*/  IMAD.SHL.U32 R16, R16, 0x400, RZ ;  /* 0x0000040010107824 */ /* 0x000fe200078e00ff */
[----:B------:R-:W-:Y:S01]  /*7500*/  LOP3.LUT R14, R14, 0x1000, RZ, 0xc0, !PT ;  /* 0x000010000e0e7812 */ /* 0x000fe200078ec0ff */
[----:B------:R-:W-:Y:S01]  /*7510*/  VIADD R17, R13, 0x1 ;  /* 0x000000010d117836 */ /* 0x000fe20000000000 */
[----:B------:R-:W-:-:S02]  /*7520*/  LOP3.LUT R15, R15, 0x80, RZ, 0xc0, !PT ;  /* 0x000000800f0f7812 */ /* 0x000fc400078ec0ff */
[----:B------:R-:W-:-:S07]  /*7530*/  LOP3.LUT R16, R16, 0x400, RZ, 0xc0, !PT ;  /* 0x0000040010107812 */ /* 0x000fce00078ec0ff */
.L_x_172:
[----:B------:R-:W-:-:S03]  /*7540*/  UMOV UR8, 0xffffffff ;  /* 0xffffffff00087882 */ /* 0x000fc60000000000 */
[----:B------:R-:W-:Y:S05]  /*7550*/  BRA.DIV UR8, `(.L_x_162) ;  /* 0x0000000e08e47947 */ /* 0x000fea000b800000 */
[----:B------:R-:W-:-:S13]  /*7560*/  ELECT P0, URZ, PT ;  /* 0x00000000003f782f */ /* 0x000fda0003800000 */
.L_x_183:
[----:B------:R-:W0:Y:S01]  /*7570*/  LDC R5, c[0x0][0x28c] ;  /* 0x0000a300ff057b82 */ /* 0x000e220000000800 */
[----:B------:R-:W-:Y:S01]  /*7580*/  BSSY B1, `(.L_x_163) ;  /* 0x000004e000017945 */ /* 0x000fe20003800000 */
[----:B0-----:R-:W-:-:S13]  /*7590*/  ISETP.LT.OR P0, PT, R5, 0x1, !P0 ;  /* 0x000000010500780c */ /* 0x001fda0004701670 */
[----:B------:R-:W-:Y:S05]  /*75a0*/  @P0 BRA `(.L_x_164) ;  /* 0x00000004002c0947 */ /* 0x000fea0003800000 */
[----:B------:R-:W-:Y:S02]  /*75b0*/  IMAD R23, R18, 0x100, R15 ;  /* 0x0000010012177824 */ /* 0x000fe400078e020f */
[----:B------:R-:W-:Y:S02]  /*75c0*/  IMAD.SHL.U32 R4, R4, 0x80, RZ ;  /* 0x0000008004047824 */ /* 0x000fe400078e00ff */
[----:B------:R-:W-:Y:S02]  /*75d0*/  IMAD R18, R18, 0x80, R12 ;  /* 0x0000008012127824 */ /* 0x000fe400078e020c */
[----:B------:R-:W-:Y:S02]  /*75e0*/  IMAD.MOV.U32 R25, RZ, RZ, RZ ;  /* 0x000000ffff197224 */ /* 0x000fe400078e00ff */
[----:B------:R-:W-:Y:S02]  /*75f0*/  IMAD.MOV.U32 R28, RZ, RZ, 0x40 ;  /* 0x00000040ff1c7424 */ /* 0x000fe400078e00ff */
[----:B------:R-:W-:-:S02]  /*7600*/  IMAD.MOV.U32 R5, RZ, RZ, R17 ;  /* 0x000000ffff057224 */ /* 0x000fc400078e0011 */
[----:B------:R-:W-:Y:S02]  /*7610*/  IMAD.MOV.U32 R6, RZ, RZ, R9 ;  /* 0x000000ffff067224 */ /* 0x000fe400078e0009 */
[----:B------:R-:W-:Y:S02]  /*7620*/  IMAD.MOV.U32 R7, RZ, RZ, R10 ;  /* 0x000000ffff077224 */ /* 0x000fe400078e000a */
[----:B------:R-:W-:-:S07]  /*7630*/  IMAD.MOV.U32 R27, RZ, RZ, RZ ;  /* 0x000000ffff1b7224 */ /* 0x000fce00078e00ff */
.L_x_167:
[----:B------:R-:W0:Y:S01]  /*7640*/  S2R R22, SR_CgaCtaId ;  /* 0x0000000000167919 */ /* 0x000e220000008800 */
[----:B------:R-:W-:Y:S02]  /*7650*/  MOV R21, 0x400 ;  /* 0x0000040000157802 */ /* 0x000fe40000000f00 */
[----:B------:R-:W-:Y:S02]  /*7660*/  ISETP.NE.AND P1, PT, R8, RZ, PT ;  /* 0x000000ff0800720c */ /* 0x000fe40003f25270 */
[----:B0-----:R-:W-:Y:S02]  /*7670*/  LEA R26, R22, R21, 0x18 ;  /* 0x00000015161a7211 */ /* 0x001fe400078ec0ff */
[----:B------:R-:W-:-:S09]  /*7680*/  SHF.L.U32 R21, R6, 0x1f, RZ ;  /* 0x0000001f06157819 */ /* 0x000fd200000006ff */
[----:B------:R-:W0:Y:S01]  /*7690*/  @!P1 LDC R22, c[0x0][0x640] ;  /* 0x00019000ff169b82 */ /* 0x000e220000000800 */
[----:B------:R-:W-:-:S04]  /*76a0*/  IMAD R24, R7, 0x8, R26 ;  /* 0x0000000807187824 */ /* 0x000fc800078e021a */
[----:B------:R-:W1:Y:S02]  /*76b0*/  SYNCS.PHASECHK.TRANS64.TRYWAIT P0, [R24+URZ+0x20], R21 ;  /* 0x00002015180075a7 */ /* 0x000e64000800017f */
[----:B-1----:R-:W-:Y:S05]  /*76c0*/  @!P0 BRA `(.L_x_165) ;  /* 0x0000000c00a88947 */ /* 0x002fea0003800000 */
.L_x_184:
[----:B-1----:R-:W-:Y:S01]  /*76d0*/  PRMT R21, R19, 0x9910, RZ ;  /* 0x0000991013157816 */ /* 0x002fe200000000ff */
[----:B0-----:R0:W-:Y:S03]  /*76e0*/  @!P1 SYNCS.ARRIVE.TRANS64 RZ, [R24+URZ], R22 ;  /* 0x0000001618ff99a7 */ /* 0x0011e6000800003f */
[----:B------:R-:W-:-:S13]  /*76f0*/  ISETP.NE.AND P0, PT, R21, 0x2, PT ;  /* 0x000000021500780c */ /* 0x000fda0003f05270 */
[----:B0-----:R-:W-:Y:S05]  /*7700*/  @P0 BRA `(.L_x_166) ;  /* 0x0000000000040947 */ /* 0x001fea0003800000 */
[----:B------:R-:W-:Y:S01]  /*7710*/  BPT.TRAP 0x1 ;  /* 0x000000040000795c */ /* 0x000fe20000300000 */
.L_x_166:
[C---:B------:R-:W-:Y:S01]  /*7720*/  IMAD R21, R7.reuse, 0x2000, R14 ;  /* 0x0000200007157824 */ /* 0x040fe200078e020e */
[----:B------:R-:W-:Y:S01]  /*7730*/  R2UR UR9, R26 ;  /* 0x000000001a0972ca */ /* 0x000fe200000e0000 */
[--C-:B------:R-:W-:Y:S01]  /*7740*/  IMAD R22, R7, 0x8000, R26.reuse ;  /* 0x0000800007167824 */ /* 0x100fe200078e021a */
[----:B------:R-:W-:Y:S01]  /*7750*/  R2UR UR10, R28 ;  /* 0x000000001c0a72ca */ /* 0x000fe200000e0000 */
[----:B------:R-:W-:Y:S01]  /*7760*/  IMAD R21, R21, 0x2, R26 ;  /* 0x0000000215157824 */ /* 0x000fe200078e021a */
[----:B------:R-:W-:Y:S01]  /*7770*/  R2UR UR33, R24 ;  /* 0x00000000182172ca */ /* 0x000fe200000e0000 */
[----:B------:R-:W-:Y:S01]  /*7780*/  VIADD R5, R5, 0xffffffff ;  /* 0xffffffff05057836 */ /* 0x000fe20000000000 */
[----:B------:R-:W-:Y:S01]  /*7790*/  R2UR UR8, R22 ;  /* 0x00000000160872ca */ /* 0x000fe200000e0000 */
[----:B------:R-:W-:Y:S01]  /*77a0*/  UIADD3 UR22, UP0, UR42, 0xf0, URZ ;  /* 0x000000f02a167890 */ /* 0x000fe2000ff1e03f */
[----:B------:R-:W-:Y:S01]  /*77b0*/  R2UR UR32, R21 ;  /* 0x00000000152072ca */ /* 0x000fe200000e0000 */
[----:B------:R-:W-:Y:S01]  /*77c0*/  IMAD R21, R7, 0x800, R16 ;  /* 0x0000080007157824 */ /* 0x000fe200078e0210 */
[----:B------:R-:W-:Y:S01]  /*77d0*/  R2UR UR36, R20 ;  /* 0x00000000142472ca */ /* 0x000fe200000e0000 */
[----:B------:R-:W-:Y:S01]  /*77e0*/  UIADD3 UR30, UP1, UR42, 0x1f0, URZ ;  /* 0x000001f02a1e7890 */ /* 0x000fe2000ff3e03f */
[----:B------:R-:W-:Y:S01]  /*77f0*/  R2UR UR34, R25 ;  /* 0x00000000192272ca */ /* 0x000fe200000e0000 */
[----:B------:R-:W-:Y:S01]  /*7800*/  UIADD3 UR38, UP2, UR42, 0x2f0, URZ ;  /* 0x000002f02a267890 */ /* 0x000fe2000ff5e03f */
[----:B------:R-:W-:Y:S01]  /*7810*/  R2UR UR24, R21 ;  /* 0x00000000151872ca */ /* 0x000fe200000e0000 */
[----:B------:R-:W-:Y:S01]  /*7820*/  UIADD3.X UR23, URZ, UR43, URZ, UP0, !UPT ;  /* 0x0000002b3f177290 */ /* 0x000fe200087fe43f */
[----:B------:R-:W-:Y:S01]  /*7830*/  R2UR UR35, R18 ;  /* 0x00000000122372ca */ /* 0x000fe200000e0000 */
[----:B------:R-:W-:Y:S01]  /*7840*/  UIADD3.X UR31, URZ, UR43, URZ, UP1, !UPT ;  /* 0x0000002b3f1f7290 */ /* 0x000fe20008ffe43f */
[----:B------:R-:W-:Y:S01]  /*7850*/  R2UR UR26, R23 ;  /* 0x00000000171a72ca */ /* 0x000fe200000e0000 */
[----:B------:R-:W-:Y:S01]  /*7860*/  UIADD3 UR18, UR10, -0x40, URZ ;  /* 0xffffffc00a127890 */ /* 0x000fe2000fffe03f */
[----:B------:R-:W-:Y:S01]  /*7870*/  R2UR UR27, R27 ;  /* 0x000000001b1b72ca */ /* 0x000fe200000e0000 */
[----:B------:R-:W-:Y:S01]  /*7880*/  UIADD3 UR32, UR32, 0x100, URZ ;  /* 0x0000010020207890 */ /* 0x000fe2000fffe03f */
[----:B------:R-:W-:Y:S01]  /*7890*/  R2UR UR19, R4 ;  /* 0x00000000041372ca */ /* 0x000fe200000e0000 */
[----:B------:R-:W-:Y:S01]  /*78a0*/  UIADD3 UR16, UR8, 0x10100, URZ ;  /* 0x0001010008107890 */ /* 0x000fe2000fffe03f */
[----:B------:R-:W-:Y:S01]  /*78b0*/  ISETP.GT.AND P1, PT, R5, 0x1, PT ;  /* 0x000000010500780c */ /* 0x000fe20003f24270 */
[----:B------:R-:W-:Y:S01]  /*78c0*/  UIADD3.X UR39, URZ, UR43, URZ, UP2, !UPT ;  /* 0x0000002b3f277290 */ /* 0x000fe200097fe43f */
[----:B------:R-:W-:Y:S01]  /*78d0*/  VIADD R7, R7, 0x1 ;  /* 0x0000000107077836 */ /* 0x000fe20000000000 */
[----:B------:R-:W-:Y:S01]  /*78e0*/  UIADD3 UR24, UR9, 0x30100, UR24 ;  /* 0x0003010009187890 */ /* 0x000fe2000fffe018 */
[----:B------:R-:W-:Y:S01]  /*78f0*/  VIADD R27, R27, 0x1 ;  /* 0x000000011b1b7836 */ /* 0x000fe20000000000 */
[----:B------:R-:W-:Y:S01]  /*7900*/  UIADD3 UR8, UR8, 0x14100, URZ ;  /* 0x0001410008087890 */ /* 0x000fe2000fffe03f */
[----:B------:R-:W-:Y:S01]  /*7910*/  VIADD R28, R28, 0x80 ;  /* 0x000000801c1c7836 */ /* 0x000fe20000000000 */
[----:B------:R-:W-:Y:S01]  /*7920*/  UMOV UR13, 0x30000 ;  /* 0x00030000000d7882 */ /* 0x000fe20000000000 */
[----:B------:R-:W-:Y:S01]  /*7930*/  UMOV UR40, 0x0 ;  /* 0x0000000000287882 */ /* 0x000fe20000000000 */
[----:B------:R-:W-:Y:S01]  /*7940*/  UMOV UR41, 0x10000000 ;  /* 0x1000000000297882 */ /* 0x000fe20000000000 */
[----:B------:R-:W-:Y:S01]  /*7950*/  ISETP.NE.AND P0, PT, R7, 0x4, PT ;  /* 0x000000040700780c */ /* 0x000fe20003f05270 */
[----:B------:R-:W-:Y:S01]  /*7960*/  UMOV UR25, UR33 ;  /* 0x0000002100197c82 */ /* 0x000fe20008000000 */
[----:B------:R-:W-:Y:S01]  /*7970*/  UMOV UR28, UR36 ;  /* 0x00000024001c7c82 */ /* 0x000fe20008000000 */
[----:B------:R0:W-:Y:S01]  /*7980*/  UTMALDG.3D.MULTICAST [UR32], [UR22], UR13, desc[UR40] ;  /* 0x00002820160073b4 */ /* 0x0001e2000801180d */
[----:B------:R-:W-:Y:S01]  /*7990*/  UMOV UR17, UR33 ;  /* 0x0000002100117c82 */ /* 0x000fe20008000000 */
[----:B------:R-:W-:Y:S01]  /*79a0*/  UMOV UR20, UR36 ;  /* 0x0000002400147c82 */ /* 0x000fe20008000000 */
[----:B------:R-:W-:Y:S01]  /*79b0*/  UMOV UR9, UR33 ;  /* 0x0000002100097c82 */ /* 0x000fe20008000000 */
[----:B------:R-:W-:Y:S01]  /*79c0*/  UMOV UR12, UR36 ;  /* 0x00000024000c7c82 */ /* 0x000fe20008000000 */
[----:B------:R-:W-:Y:S01]  /*79d0*/  UMOV UR11, UR19 ;  /* 0x00000013000b7c82 */ /* 0x000fe20008000000 */
[----:B------:R-:W-:Y:S01]  /*79e0*/  SEL R21, RZ, 0x1, P0 ;  /* 0x00000001ff157807 */ /* 0x000fe20000000000 */
[----:B------:R-:W-:Y:S01]  /*79f0*/  VIADD R25, R25, 0x40 ;  /* 0x0000004019197836 */ /* 0x000fe20000000000 */
[----:B------:R0:W-:Y:S01]  /*7a00*/  UTMALDG.3D.MULTICAST [UR24], [UR30], UR13, desc[UR40] ;  /* 0x000028181e0073b4 */ /* 0x0001e2000801180d */
[----:B------:R-:W-:-:S02]  /*7a10*/  SEL R7, R7, RZ, P0 ;  /* 0x000000ff07077207 */ /* 0x000fc40000000000 */
[----:B------:R-:W-:Y:S01]  /*7a20*/  LOP3.LUT R6, R6, R21, RZ, 0x3c, !PT ;  /* 0x0000001506067212 */ /* 0x000fe200078e3cff */
[----:B------:R0:W-:Y:S01]  /*7a30*/  UTMALDG.3D [UR16], [UR38], desc[UR40] ;  /* 0x00002810260075b4 */ /* 0x0001e20008011000 */
[----:B------:R0:W-:Y:S02]  /*7a40*/  UTMALDG.3D [UR8], [UR38], desc[UR40] ;  /* 0x00002808260075b4 */ /* 0x0001e40008011000 */
[----:B0-----:R-:W-:Y:S05]  /*7a50*/  @P1 BRA `(.L_x_167) ;  /* 0xfffffff800f81947 */ /* 0x001fea000383ffff */
.L_x_164:
[----:B------:R-:W-:Y:S05]  /*7a60*/  BSYNC B1 ;  /* 0x0000000000017941 */ /* 0x000fea0003800000 */
.L_x_163:
[----:B------:R-:W-:Y:S01]  /*7a70*/  LOP3.LUT P1, RZ, R11, 0xff, RZ, 0xc0, !PT ;  /* 0x000000ff0bff7812 */ /* 0x000fe2000782c0ff */
[----:B------:R-:W-:Y:S01]  /*7a80*/  IMAD.IADD R10, R13, 0x1, R10 ;  /* 0x000000010d0a7824 */ /* 0x000fe200078e020a */
[----:B------:R-:W-:Y:S01]  /*7a90*/  IADD3 R2, P2, R2, UR14, RZ ;  /* 0x0000000e02027c10 */ /* 0x000fe2000ff5e0ff */
[----:B------:R-:W-:Y:S01]  /*7aa0*/  ULDC.64 UR8, c[0x0][0x750] ;  /* 0x0001d40000087ab9 */ /* 0x000fe20000000a00 */
[----:B------:R-:W-:Y:S01]  /*7ab0*/  BSSY B1, `(.L_x_168) ;  /* 0x000006a000017945 */ /* 0x000fe20003800000 */
[----:B------:R-:W-:Y:S01]  /*7ac0*/  IMAD.MOV.U32 R18, RZ, RZ, -0x1 ;  /* 0xffffffffff127424 */ /* 0x000fe200078e00ff */
[----:B------:R-:W-:Y:S01]  /*7ad0*/  SHF.R.U32.HI R4, RZ, 0x2, R10 ;  /* 0x00000002ff047819 */ /* 0x000fe2000001160a */
[----:B------:R-:W-:Y:S01]  /*7ae0*/  IMAD.MOV.U32 R20, RZ, RZ, -0x1 ;  /* 0xffffffffff147424 */ /* 0x000fe200078e00ff */
[----:B------:R-:W-:Y:S02]  /*7af0*/  ISETP.GT.U32.AND P0, PT, R10, 0x3, PT ;  /* 0x000000030a00780c */ /* 0x000fe40003f04070 */
[----:B------:R-:W-:-:S02]  /*7b00*/  LOP3.LUT R4, R4, 0x1, RZ, 0xc0, !PT ;  /* 0x0000000104047812 */ /* 0x000fc400078ec0ff */
[----:B------:R-:W-:Y:S01]  /*7b10*/  ISETP.LT.U32.AND P0, PT, R13, 0x4, P0 ;  /* 0x000000040d00780c */ /* 0x000fe20000701070 */
[----:B------:R-:W0:Y:S01]  /*7b20*/  @P1 S2R R6, SR_CgaCtaId ;  /* 0x0000000000061919 */ /* 0x000e220000008800 */
[----:B------:R-:W-:Y:S02]  /*7b30*/  @P1 MOV R5, 0x400 ;  /* 0x0000040000051802 */ /* 0x000fe40000000f00 */
[----:B------:R-:W-:Y:S02]  /*7b40*/  IADD3.X R3, R3, UR4, RZ, P2, !PT ;  /* 0x0000000403037c10 */ /* 0x000fe400097fe4ff */
[----:B------:R-:W-:Y:S02]  /*7b50*/  ISETP.GE.U32.AND P2, PT, R2, UR8, PT ;  /* 0x0000000802007c0c */ /* 0x000fe4000bf46070 */
[----:B------:R-:W-:Y:S02]  /*7b60*/  LOP3.LUT R10, R10, 0x3, RZ, 0xc0, !PT ;  /* 0x000000030a0a7812 */ /* 0x000fe400078ec0ff */
[----:B------:R-:W-:-:S02]  /*7b70*/  PRMT R11, RZ, 0x7610, R11 ;  /* 0x00007610ff0b7816 */ /* 0x000fc4000000000b */
[----:B0-----:R-:W-:-:S04]  /*7b80*/  @P1 LEA R5, R6, R5, 0x18 ;  /* 0x0000000506051211 */ /* 0x001fc800078ec0ff */
[----:B------:R0:W-:Y:S01]  /*7b90*/  @P1 SYNCS.ARRIVE.TRANS64.A1T0 RZ, [R5+URZ+0x58], RZ ;  /* 0x000058ff05ff19a7 */ /* 0x0001e2000810003f */
[----:B------:R-:W-:Y:S02]  /*7ba0*/  ISETP.NE.U32.AND P1, PT, R4, 0x1, PT ;  /* 0x000000010400780c */ /* 0x000fe40003f25070 */
[----:B------:R-:W-:Y:S02]  /*7bb0*/  SEL R4, RZ, 0x1, !P0 ;  /* 0x00000001ff047807 */ /* 0x000fe40004000000 */
[----:B------:R-:W-:Y:S02]  /*7bc0*/  ISETP.GE.U32.AND.EX P0, PT, R3, UR9, PT, P2 ;  /* 0x0000000903007c0c */ /* 0x000fe4000bf06120 */
[----:B------:R-:W-:-:S04]  /*7bd0*/  ISETP.GT.U32.AND P1, PT, R13, 0x3, !P1 ;  /* 0x000000030d00780c */ /* 0x000fc80004f24070 */
[----:B0-----:R-:W-:-:S04]  /*7be0*/  SEL R5, RZ, 0x1, !P1 ;  /* 0x00000001ff057807 */ /* 0x001fc80004800000 */
[----:B------:R-:W-:Y:S01]  /*7bf0*/  LOP3.LUT R9, R5, R9, R4, 0x96, !PT ;  /* 0x0000000905097212 */ /* 0x000fe200078e9604 */
[----:B------:R-:W-:Y:S01]  /*7c00*/  IMAD.MOV.U32 R4, RZ, RZ, -0x1 ;  /* 0xffffffffff047424 */ /* 0x000fe200078e00ff */
[----:B------:R-:W-:Y:S01]  /*7c10*/  PRMT R5, RZ, 0x7610, R5 ;  /* 0x00007610ff057816 */ /* 0x000fe20000000005 */
[----:B------:R-:W-:Y:S06]  /*7c20*/  @P0 BRA `(.L_x_169) ;  /* 0x0000000400480947 */ /* 0x000fec0003800000 */
[----:B------:R-:W0:Y:S01]  /*7c30*/  S2R R18, SR_CTAID.X ;  /* 0x0000000000127919 */ /* 0x000e220000002500 */
[----:B------:R-:W-:Y:S01]  /*7c40*/  ULDC UR8, c[0x0][0x150] ;  /* 0x0000540000087ab9 */ /* 0x000fe20000000800 */
[----:B------:R-:W1:Y:S01]  /*7c50*/  LDC R5, c[0x0][0x144] ;  /* 0x00005100ff057b82 */ /* 0x000e620000000800 */
[----:B------:R-:W-:Y:S01]  /*7c60*/  ULDC UR11, c[0x0][0x730] ;  /* 0x0001cc00000b7ab9 */ /* 0x000fe20000000800 */
[----:B------:R-:W2:Y:S06]  /*7c70*/  S2R R21, SR_CTAID.Y ;  /* 0x0000000000157919 */ /* 0x000eac0000002600 */
[----:B------:R-:W3:Y:S01]  /*7c80*/  LDC R22, c[0x0][0x148] ;  /* 0x00005200ff167b82 */ /* 0x000ee20000000800 */
[----:B0-----:R-:W-:-:S02]  /*7c90*/  I2FP.F32.U32 R4, R18 ;  /* 0x0000001200047245 */ /* 0x001fc40000201000 */
[----:B--2---:R-:W-:-:S03]  /*7ca0*/  I2FP.F32.U32 R6, R21 ;  /* 0x0000001500067245 */ /* 0x004fc60000201000 */
[----:B------:R-:W-:Y:S01]  /*7cb0*/  FMUL R4, R4, UR8 ;  /* 0x0000000804047c20 */ /* 0x000fe20008400000 */
[----:B------:R-:W-:Y:S02]  /*7cc0*/  ULDC UR8, c[0x0][0x154] ;  /* 0x0000550000087ab9 */ /* 0x000fe40000000800 */
[----:B------:R-:W-:Y:S01]  /*7cd0*/  FMUL R7, R6, UR8 ;  /* 0x0000000806077c20 */ /* 0x000fe20008400000 */
[----:B------:R-:W-:Y:S02]  /*7ce0*/  ULDC.64 UR8, c[0x0][0x728] ;  /* 0x0001ca0000087ab9 */ /* 0x000fe40000000a00 */
[----:B------:R-:W0:Y:S01]  /*7cf0*/  F2I.U32.TRUNC.NTZ R4, R4 ;  /* 0x0000000400047305 */ /* 0x000e22000020f000 */
[----:B------:R-:W-:-:S04]  /*7d00*/  ISETP.NE.U32.AND P0, PT, RZ, UR8, PT ;  /* 0x00000008ff007c0c */ /* 0x000fc8000bf05070 */
[----:B------:R-:W-:-:S03]  /*7d10*/  ISETP.NE.AND.EX P0, PT, RZ, UR9, PT, P0 ;  /* 0x00000009ff007c0c */ /* 0x000fc6000bf05300 */
[----:B------:R-:W2:Y:S01]  /*7d20*/  F2I.U32.TRUNC.NTZ R7, R7 ;  /* 0x0000000700077305 */ /* 0x000ea2000020f000 */
[----:B0-----:R-:W-:Y:S02]  /*7d30*/  IMAD.MOV R6, RZ, RZ, -R4 ;  /* 0x000000ffff067224 */ /* 0x001fe400078e0a04 */
[----:B------:R-:W-:Y:S02]  /*7d40*/  IMAD.MOV.U32 R4, RZ, RZ, R2 ;  /* 0x000000ffff047224 */ /* 0x000fe400078e0002 */
[----:B-1----:R-:W-:Y:S02]  /*7d50*/  IMAD R18, R5, R6, R18 ;  /* 0x0000000605127224 */ /* 0x002fe400078e0212 */
[----:B------:R-:W-:Y:S02]  /*7d60*/  IMAD.MOV.U32 R5, RZ, RZ, R3 ;  /* 0x000000ffff057224 */ /* 0x000fe400078e0003 */
[----:B--2---:R-:W-:Y:S01]  /*7d70*/  IMAD.MOV R24, RZ, RZ, -R7 ;  /* 0x000000ffff187224 */ /* 0x004fe200078e0a07 */
[----:B---3--:R-:W-:Y:S06]  /*7d80*/  @!P0 BRA `(.L_x_170) ;  /* 0x0000000000288947 */ /* 0x008fec0003800000 */
[----:B------:R-:W-:Y:S02]  /*7d90*/  ULDC UR10, c[0x0][0x734] ;  /* 0x0001cd00000a7ab9 */ /* 0x000fe40000000800 */
[----:B------:R-:W-:-:S05]  /*7da0*/  IADD3 R5, P0, R2, UR10, RZ ;  /* 0x0000000a02057c10 */ /* 0x000fca000ff1e0ff */
[----:B------:R-:W-:-:S04]  /*7db0*/  IMAD.X R23, RZ, RZ, R3, P0 ;  /* 0x000000ffff177224 */ /* 0x000fc800000e0603 */
[----:B------:R-:W-:-:S04]  /*7dc0*/  IMAD.WIDE.U32 R6, R23, UR8, RZ ;  /* 0x0000000817067c25 */ /* 0x000fc8000f8e00ff */
[----:B------:R-:W-:-:S04]  /*7dd0*/  IMAD.WIDE.U32 R6, P0, R5, UR9, R6 ;  /* 0x0000000905067c25 */ /* 0x000fc8000f800006 */
[----:B------:R-:W-:-:S04]  /*7de0*/  IMAD.WIDE.U32 R4, R5, UR8, RZ ;  /* 0x0000000805047c25 */ /* 0x000fc8000f8e00ff */
[----:B------:R-:W-:Y:S01]  /*7df0*/  IMAD.MOV.U32 R4, RZ, RZ, R7 ;  /* 0x000000ffff047224 */ /* 0x000fe200078e0007 */
[----:B------:R-:W-:Y:S01]  /*7e00*/  IADD3 RZ, P1, R5, R6, RZ ;  /* 0x0000000605ff7210 */ /* 0x000fe20007f3e0ff */
[----:B------:R-:W-:-:S04]  /*7e10*/  IMAD.X R5, RZ, RZ, RZ, P0 ;  /* 0x000000ffff057224 */ /* 0x000fc800000e06ff */
[----:B------:R-:W-:-:S08]  /*7e20*/  IMAD.WIDE.U32.X R4, R23, UR9, R4, P1 ;  /* 0x0000000917047c25 */ /* 0x000fd000088e0404 */
.L_x_170:
[--C-:B------:R-:W-:Y:S01]  /*7e30*/  SHF.R.U64 R20, R4, UR11, R5.reuse ;  /* 0x0000000b04147c19 */ /* 0x100fe20008001205 */
[----:B------:R-:W-:Y:S01]  /*7e40*/  ULDC.64 UR8, c[0x0][0x720] ;  /* 0x0001c80000087ab9 */ /* 0x000fe20000000a00 */
[----:B------:R-:W-:Y:S01]  /*7e50*/  SHF.R.U32.HI R4, RZ, UR11, R5 ;  /* 0x0000000bff047c19 */ /* 0x000fe20008011605 */
[----:B------:R-:W-:Y:S01]  /*7e60*/  ULDC.64 UR10, c[0x0][0x740] ;  /* 0x0001d000000a7ab9 */ /* 0x000fe20000000a00 */
[----:B------:R-:W-:Y:S01]  /*7e70*/  IADD3 R5, P0, RZ, -R20, RZ ;  /* 0x80000014ff057210 */ /* 0x000fe20007f1e0ff */
[----:B------:R-:W-:-:S04]  /*7e80*/  @P4 IMAD R18, R22, R24, R21 ;  /* 0x0000001816124224 */ /* 0x000fc800078e0215 */
[----:B------:R-:W-:Y:S01]  /*7e90*/  IMAD.X R4, RZ, RZ, ~R4, P0 ;  /* 0x000000ffff047224 */ /* 0x000fe200000e0e04 */
[----:B------:R-:W-:-:S03]  /*7ea0*/  ISETP.NE.U32.AND P0, PT, RZ, UR10, PT ;  /* 0x0000000aff007c0c */ /* 0x000fc6000bf05070 */
[----:B------:R-:W-:Y:S01]  /*7eb0*/  IMAD R4, R4, UR8, RZ ;  /* 0x0000000804047c24 */ /* 0x000fe2000f8e02ff */
[----:B------:R-:W-:-:S03]  /*7ec0*/  ISETP.NE.AND.EX P0, PT, RZ, UR11, PT, P0 ;  /* 0x0000000bff007c0c */ /* 0x000fc6000bf05300 */
[C---:B------:R-:W-:Y:S02]  /*7ed0*/  IMAD R7, R5.reuse, UR9, R4 ;  /* 0x0000000905077c24 */ /* 0x040fe4000f8e0204 */
[----:B------:R-:W-:Y:S01]  /*7ee0*/  IMAD.WIDE.U32 R4, R5, UR8, R2 ;  /* 0x0000000805047c25 */ /* 0x000fe2000f8e0002 */
[----:B------:R-:W-:-:S03]  /*7ef0*/  ULDC UR8, c[0x0][0x718] ;  /* 0x0001c60000087ab9 */ /* 0x000fc60000000800 */
[----:B------:R-:W-:-:S05]  /*7f00*/  IMAD.IADD R5, R5, 0x1, R7 ;  /* 0x0000000105057824 */ /* 0x000fca00078e0207 */
[--C-:B------:R-:W-:Y:S02]  /*7f10*/  SHF.R.U64 R21, R4, UR8, R5.reuse ;  /* 0x0000000804157c19 */ /* 0x100fe40008001205 */
[----:B------:R-:W-:Y:S01]  /*7f20*/  SHF.R.U32.HI R4, RZ, UR8, R5 ;  /* 0x00000008ff047c19 */ /* 0x000fe20008011605 */
[----:B------:R-:W-:-:S03]  /*7f30*/  ULDC UR8, c[0x0][0x708] ;  /* 0x0001c20000087ab9 */ /* 0x000fc60000000800 */
[--C-:B------:R-:W-:Y:S02]  /*7f40*/  SHF.R.U64 R24, R21, UR8, R4.reuse ;  /* 0x0000000815187c19 */ /* 0x100fe40008001204 */
[----:B------:R-:W-:Y:S01]  /*7f50*/  SHF.R.U32.HI R5, RZ, UR8, R4 ;  /* 0x00000008ff057c19 */ /* 0x000fe20008011604 */
[----:B------:R-:W-:-:S03]  /*7f60*/  ULDC UR8, c[0x0][0x758] ;  /* 0x0001d60000087ab9 */ /* 0x000fc60000000800 */
[--C-:B------:R-:W-:Y:S02]  /*7f70*/  SHF.R.U64 R22, R24, UR8, R5.reuse ;  /* 0x0000000818167c19 */ /* 0x100fe40008001205 */
[----:B------:R-:W-:-:S03]  /*7f80*/  SHF.R.U32.HI R23, RZ, UR8, R5 ;  /* 0x00000008ff177c19 */ /* 0x000fc60008011605 */
[----:B------:R-:W-:Y:S02]  /*7f90*/  IMAD.MOV.U32 R4, RZ, RZ, R22 ;  /* 0x000000ffff047224 */ /* 0x000fe400078e0016 */
[----:B------:R-:W-:Y:S01]  /*7fa0*/  IMAD.MOV.U32 R5, RZ, RZ, R23 ;  /* 0x000000ffff057224 */ /* 0x000fe200078e0017 */
[----:B------:R-:W-:Y:S06]  /*7fb0*/  @!P0 BRA `(.L_x_171) ;  /* 0x0000000000288947 */ /* 0x000fec0003800000 */
        /* <DEDUP_REMOVED lines=10> */
.L_x_171:
[----:B------:R-:W-:Y:S01]  /*8060*/  ULDC UR8, c[0x0][0x748] ;  /* 0x0001d20000087ab9 */ /* 0x000fe20000000800 */
[----:B------:R-:W-:Y:S02]  /*8070*/  LOP3.LUT R21, R21, UR5, RZ, 0xc0, !PT ;  /* 0x0000000515157c12 */ /* 0x000fe4000f8ec0ff */
[----:B------:R-:W-:Y:S01]  /*8080*/  SHF.R.U64 R5, R4, UR8, R5 ;  /* 0x0000000804057c19 */ /* 0x000fe20008001205 */
[----:B------:R-:W-:Y:S01]  /*8090*/  ULDC UR8, c[0x0][0x738] ;  /* 0x0001ce0000087ab9 */ /* 0x000fe20000000800 */
[----:B------:R-:W-:-:S05]  /*80a0*/  LOP3.LUT R4, R24, UR7, RZ, 0xc0, !PT ;  /* 0x0000000718047c12 */ /* 0x000fca000f8ec0ff */
[----:B------:R-:W-:Y:S02]  /*80b0*/  IMAD R7, R5, UR6, R4 ;  /* 0x0000000605077c24 */ /* 0x000fe4000f8e0204 */
[----:B------:R-:W-:-:S04]  /*80c0*/  IMAD.MOV R5, RZ, RZ, -R5 ;  /* 0x000000ffff057224 */ /* 0x000fc800078e0a05 */
[----:B------:R-:W-:Y:S01]  /*80d0*/  IMAD R22, R5, UR8, R22 ;  /* 0x0000000805167c24 */ /* 0x000fe2000f8e0216 */
[----:B------:R-:W-:Y:S01]  /*80e0*/  ULDC UR8, c[0x0][0x710] ;  /* 0x0001c40000087ab9 */ /* 0x000fe20000000800 */
[----:B------:R-:W-:Y:S02]  /*80f0*/  IMAD.MOV.U32 R5, RZ, RZ, 0x1 ;  /* 0x00000001ff057424 */ /* 0x000fe400078e00ff */
[----:B------:R-:W-:Y:S01]  /*8100*/  IMAD R18, R7, UR8, R18 ;  /* 0x0000000807127c24 */ /* 0x000fe2000f8e0212 */
[----:B------:R-:W-:Y:S02]  /*8110*/  ULDC UR8, c[0x0][0x700] ;  /* 0x0001c00000087ab9 */ /* 0x000fe40000000800 */
[----:B------:R-:W-:-:S05]  /*8120*/  IMAD R7, R22, UR8, R21 ;  /* 0x0000000816077c24 */ /* 0x000fca000f8e0215 */
[----:B------:R-:W-:Y:S02]  /*8130*/  SEL R4, R7, R18, !P4 ;  /* 0x0000001207047207 */ /* 0x000fe40006000000 */
[----:B------:R-:W-:-:S07]  /*8140*/  SEL R18, R18, R7, !P4 ;  /* 0x0000000712127207 */ /* 0x000fce0006000000 */
.L_x_169:
[----:B------:R-:W-:Y:S05]  /*8150*/  BSYNC B1 ;  /* 0x0000000000017941 */ /* 0x000fea0003800000 */
.L_x_168:
[----:B------:R-:W-:-:S13]  /*8160*/  LOP3.LUT P0, RZ, R5, 0xff, RZ, 0xc0, !PT ;  /* 0x000000ff05ff7812 */ /* 0x000fda000780c0ff */
[----:B------:R-:W-:Y:S05]  /*8170*/  @P0 BRA `(.L_x_172) ;  /* 0xfffffff000f00947 */ /* 0x000fea000383ffff */
[----:B------:R-:W-:Y:S05]  /*8180*/  BSYNC B0 ;  /* 0x0000000000007941 */ /* 0x000fea0003800000 */
.L_x_161:
[----:B------:R-:W-:-:S03]  /*8190*/  UMOV UR8, 0xffffffff ;  /* 0xffffffff00087882 */ /* 0x000fc60000000000 */
[----:B------:R-:W-:Y:S05]  /*81a0*/  BRA.DIV UR8, `(.L_x_173) ;  /* 0x0000000608047947 */ /* 0x000fea000b800000 */
[----:B------:R-:W-:-:S13]  /*81b0*/  ELECT P0, URZ, PT ;  /* 0x00000000003f782f */ /* 0x000fda0003800000 */
.L_x_187:
[----:B------:R-:W-:Y:S04]  /*81c0*/  BSSY B0, `(.L_x_174) ;  /* 0x000002b000007945 */ /* 0x000fe80003800000 */
[----:B------:R-:W-:Y:S05]  /*81d0*/  @!P0 BRA `(.L_x_175) ;  /* 0x0000000000a48947 */ /* 0x000fea0003800000 */
[----:B------:R-:W-:-:S04]  /*81e0*/  LOP3.LUT R0, R0, 0x2, RZ, 0xfc, !PT ;  /* 0x0000000200007812 */ /* 0x000fc800078efcff */
[----:B------:R-:W-:-:S13]  /*81f0*/  ISETP.NE.AND P0, PT, R0, 0x3, PT ;  /* 0x000000030000780c */ /* 0x000fda0003f05270 */
[----:B------:R-:W-:Y:S05]  /*8200*/  @!P0 BRA `(.L_x_176) ;  /* 0x0000000000048947 */ /* 0x000fea0003800000 */
[----:B------:R-:W-:Y:S01]  /*8210*/  BPT.TRAP 0x1 ;  /* 0x000000040000795c */ /* 0x000fe20000300000 */
.L_x_176:
[----:B------:R-:W0:Y:S01]  /*8220*/  S2R R3, SR_CgaCtaId ;  /* 0x0000000000037919 */ /* 0x000e220000008800 */
[----:B------:R-:W-:Y:S02]  /*8230*/  MOV R0, 0x400 ;  /* 0x0000040000007802 */ /* 0x000fe40000000f00 */
[----:B------:R-:W-:Y:S02]  /*8240*/  SHF.L.U32 R2, R9, 0x1f, RZ ;  /* 0x0000001f09027819 */ /* 0x000fe400000006ff */
[----:B0-----:R-:W-:-:S05]  /*8250*/  LEA R3, R3, R0, 0x18 ;  /* 0x0000000003037211 */ /* 0x001fca00078ec0ff */
[----:B------:R-:W-:-:S04]  /*8260*/  VIADD R3, R3, 0x20 ;  /* 0x0000002003037836 */ /* 0x000fc80000000000 */
[C---:B------:R-:W-:Y:S02]  /*8270*/  IMAD R5, R10.reuse, 0x8, R3 ;  /* 0x000000080a057824 */ /* 0x040fe400078e0203 */
[----:B------:R-:W-:Y:S02]  /*8280*/  VIADD R10, R10, 0x1 ;  /* 0x000000010a0a7836 */ /* 0x000fe40000000000 */
[----:B------:R-:W0:Y:S03]  /*8290*/  SYNCS.PHASECHK.TRANS64.TRYWAIT P0, [R5+URZ], R2 ;  /* 0x00000002050075a7 */ /* 0x000e26000800017f */
[----:B------:R-:W-:-:S04]  /*82a0*/  ISETP.NE.AND P1, PT, R10, 0x4, PT ;  /* 0x000000040a00780c */ /* 0x000fc80003f25270 */
[----:B------:R-:W-:Y:S02]  /*82b0*/  SEL R0, RZ, 0x1, P1 ;  /* 0x00000001ff007807 */ /* 0x000fe40000800000 */
[----:B------:R-:W-:Y:S02]  /*82c0*/  SEL R10, R10, RZ, P1 ;  /* 0x000000ff0a0a7207 */ /* 0x000fe40000800000 */
[----:B------:R-:W-:-:S03]  /*82d0*/  LOP3.LUT R9, R9, R0, RZ, 0x3c, !PT ;  /* 0x0000000009097212 */ /* 0x000fc600078e3cff */
[----:B------:R-:W-:Y:S01]  /*82e0*/  IMAD R7, R10, 0x8, R3 ;  /* 0x000000080a077824 */ /* 0x000fe200078e0203 */
[----:B------:R-:W-:Y:S01]  /*82f0*/  SHF.L.U32 R4, R9, 0x1f, RZ ;  /* 0x0000001f09047819 */ /* 0x000fe200000006ff */
[----:B0-----:R-:W-:Y:S06]  /*8300*/  @!P0 BRA `(.L_x_177) ;  /* 0x0000000000cc8947 */ /* 0x001fec0003800000 */
.L_x_188:
[----:B------:R-:W1:Y:S01]  /*8310*/  SYNCS.PHASECHK.TRANS64.TRYWAIT P0, [R7+URZ], R4 ;  /* 0x00000004070075a7 */ /* 0x000e62000800017f */
[----:B------:R-:W-:-:S05]  /*8320*/  VIADD R0, R10, 0x1 ;  /* 0x000000010a007836 */ /* 0x000fca0000000000 */
[----:B------:R-:W-:-:S04]  /*8330*/  ISETP.NE.AND P1, PT, R0, 0x4, PT ;  /* 0x000000040000780c */ /* 0x000fc80003f25270 */
[----:B0-----:R-:W-:Y:S02]  /*8340*/  SEL R2, RZ, 0x1, P1 ;  /* 0x00000001ff027807 */ /* 0x001fe40000800000 */
[----:B------:R-:W-:Y:S02]  /*8350*/  SEL R0, R0, RZ, P1 ;  /* 0x000000ff00007207 */ /* 0x000fe40000800000 */
[----:B------:R-:W-:-:S03]  /*8360*/  LOP3.LUT R9, R9, R2, RZ, 0x3c, !PT ;  /* 0x0000000209097212 */ /* 0x000fc600078e3cff */
[----:B------:R-:W-:Y:S01]  /*8370*/  IMAD R6, R0, 0x8, R3 ;  /* 0x0000000800067824 */ /* 0x000fe200078e0203 */
[----:B------:R-:W-:Y:S01]  /*8380*/  SHF.L.U32 R5, R9, 0x1f, RZ ;  /* 0x0000001f09057819 */ /* 0x000fe200000006ff */
[----:B-1----:R-:W-:Y:S06]  /*8390*/  @!P0 BRA `(.L_x_178) ;  /* 0x0000000000bc8947 */ /* 0x002fec0003800000 */
.L_x_189:
[----:B------:R-:W1:Y:S01]  /*83a0*/  SYNCS.PHASECHK.TRANS64.TRYWAIT P0, [R6+URZ], R5 ;  /* 0x00000005060075a7 */ /* 0x000e62000800017f */
[----:B------:R-:W-:-:S05]  /*83b0*/  VIADD R0, R0, 0x1 ;  /* 0x0000000100007836 */ /* 0x000fca0000000000 */
[----:B------:R-:W-:-:S04]  /*83c0*/  ISETP.NE.AND P1, PT, R0, 0x4, PT ;  /* 0x000000040000780c */ /* 0x000fc80003f25270 */
[----:B------:R-:W-:Y:S02]  /*83d0*/  SEL R2, RZ, 0x1, P1 ;  /* 0x00000001ff027807 */ /* 0x000fe40000800000 */
[----:B------:R-:W-:Y:S02]  /*83e0*/  SEL R0, R0, RZ, P1 ;  /* 0x000000ff00007207 */ /* 0x000fe40000800000 */
[----:B------:R-:W-:Y:S01]  /*83f0*/  LOP3.LUT R2, R9, R2, RZ, 0x3c, !PT ;  /* 0x0000000209027212 */ /* 0x000fe200078e3cff */
[----:B-1----:R-:W-:Y:S06]  /*8400*/  @!P0 BRA `(.L_x_179) ;  /* 0x0000000000b48947 */ /* 0x002fec0003800000 */
.L_x_190:
[----:B------:R-:W-:Y:S01]  /*8410*/  IMAD R3, R0, 0x8, R3 ;  /* 0x0000000800037824 */ /* 0x000fe200078e0203 */
[----:B------:R-:W-:-:S07]  /*8420*/  SHF.L.U32 R0, R2, 0x1f, RZ ;  /* 0x0000001f02007819 */ /* 0x000fce00000006ff */
.L_x_180:
[----:B--2---:R2:W3:Y:S02]  /*8430*/  SYNCS.PHASECHK.TRANS64.TRYWAIT P0, [R3+URZ], R0 ;  /* 0x00000000030075a7 */ /* 0x0044e4000800017f */
[----:B---3--:R-:W-:Y:S05]  /*8440*/  @!P0 NANOSLEEP.SYNCS 0x989680 ;  /* 0x009896800000895d */ /* 0x008fea0003900000 */
[----:B------:R-:W3:Y:S02]  /*8450*/  @!P0 SYNCS.PHASECHK.TRANS64 P0, [R3+URZ], R0 ;  /* 0x00000000030085a7 */ /* 0x000ee4000800007f */
[----:B---3--:R-:W-:Y:S05]  /*8460*/  @!P0 BRA `(.L_x_180) ;  /* 0xfffffffc00f08947 */ /* 0x008fea000383ffff */
.L_x_175:
[----:B------:R-:W-:Y:S05]  /*8470*/  BSYNC B0 ;  /* 0x0000000000007941 */ /* 0x000fea0003800000 */
.L_x_174:
[----:B------:R-:W-:Y:S05]  /*8480*/  EXIT ;  /* 0x000000000000794d */ /* 0x000fea0003800000 */
.L_x_21:
[----:B-1----:R-:W-:-:S04]  /*8490*/  IMAD.U32 R89, RZ, RZ, UR8 ;  /* 0x00000008ff597e24 */ /* 0x002fc8000f8e00ff */
[----:B------:R1:W4:Y:S03]  /*84a0*/  SYNCS.PHASECHK.TRANS64.TRYWAIT P1, [R89+URZ], R88 ;  /* 0x00000058590075a7 */ /* 0x000326000802017f */
[----:B----4-:R-:W-:Y:S05]  /*84b0*/  @!P1 NANOSLEEP.SYNCS 0x989680 ;  /* 0x009896800000995d */ /* 0x010fea0003900000 */
[----:B------:R-:W4:Y:S02]  /*84c0*/  @!P1 SYNCS.PHASECHK.TRANS64 P1, [R89+URZ], R88 ;  /* 0x00000058590095a7 */ /* 0x000f24000802007f */
[----:B----4-:R-:W-:Y:S05]  /*84d0*/  @!P1 BRA `(.L_x_21) ;  /* 0xfffffffc00ec9947 */ /* 0x010fea000383ffff */
[----:B------:R-:W-:Y:S05]  /*84e0*/  BRA `(.L_x_20) ;  /* 0xffffff9000f87947 */ /* 0x000fea000383ffff */
.L_x_162:
[----:B------:R-:W-:Y:S01]  /*84f0*/  BSSY B1, `(.L_x_181) ;  /* 0x0000006000017945 */ /* 0x000fe20003800000 */
[----:B------:R-:W-:-:S07]  /*8500*/  IMAD.MOV.U32 R5, RZ, RZ, -0x1 ;  /* 0xffffffffff057424 */ /* 0x000fce00078e00ff */
[----:B------:R-:W-:Y:S05]  /*8510*/  WARPSYNC.COLLECTIVE R5, `(.L_x_182) ;  /* 0x00000000050c7348 */ /* 0x000fea0003c00000 */
[----:B------:R-:W-:Y:S02]  /*8520*/  ELECT P0, UR62, PT ;  /* 0x00000000003e782f */ /* 0x000fe40003800000 */
[----:B------:R-:W-:Y:S01]  /*8530*/  MOV R5, UR62 ;  /* 0x0000003e00057c02 */ /* 0x000fe20008000f00 */
[----:B------:R-:W-:Y:S10]  /*8540*/  ENDCOLLECTIVE ;  /* 0x000000000000791b */ /* 0x000ff40003800000 */
.L_x_182:
[----:B------:R-:W-:Y:S05]  /*8550*/  BSYNC B1 ;  /* 0x0000000000017941 */ /* 0x000fea0003800000 */
.L_x_181:
[----:B------:R-:W-:Y:S05]  /*8560*/  BRA `(.L_x_183) ;  /* 0xfffffff000007947 */ /* 0x000fea000383ffff */
.L_x_165:
[----:B-1----:R1:W2:Y:S02]  /*8570*/  SYNCS.PHASECHK.TRANS64.TRYWAIT P0, [R24+URZ+0x20], R21 ;  /* 0x00002015180075a7 */ /* 0x0022a4000800017f */
[----:B--2---:R-:W-:Y:S05]  /*8580*/  @!P0 NANOSLEEP.SYNCS 0x989680 ;  /* 0x009896800000895d */ /* 0x004fea0003900000 */
[----:B------:R-:W2:Y:S02]  /*8590*/  @!P0 SYNCS.PHASECHK.TRANS64 P0, [R24+URZ+0x20], R21 ;  /* 0x00002015180085a7 */ /* 0x000ea4000800007f */
[----:B--2---:R-:W-:Y:S05]  /*85a0*/  @!P0 BRA `(.L_x_165) ;  /* 0xfffffffc00f08947 */ /* 0x004fea000383ffff */
[----:B------:R-:W-:Y:S05]  /*85b0*/  BRA `(.L_x_184) ;  /* 0xfffffff000447947 */ /* 0x000fea000383ffff */
.L_x_173:
[----:B------:R-:W-:Y:S01]  /*85c0*/  BSSY B0, `(.L_x_185) ;  /* 0x0000006000007945 */ /* 0x000fe20003800000 */
[----:B------:R-:W-:-:S07]  /*85d0*/  IMAD.MOV.U32 R5, RZ, RZ, -0x1 ;  /* 0xffffffffff057424 */ /* 0x000fce00078e00ff */
[----:B------:R-:W-:Y:S05]  /*85e0*/  WARPSYNC.COLLECTIVE R5, `(.L_x_186) ;  /* 0x00000000050c7348 */ /* 0x000fea0003c00000 */
[----:B------:R-:W-:Y:S02]  /*85f0*/  ELECT P0, UR62, PT ;  /* 0x00000000003e782f */ /* 0x000fe40003800000 */
[----:B------:R-:W-:Y:S01]  /*8600*/  MOV R5, UR62 ;  /* 0x0000003e00057c02 */ /* 0x000fe20008000f00 */
[----:B------:R-:W-:Y:S10]  /*8610*/  ENDCOLLECTIVE ;  /* 0x000000000000791b */ /* 0x000ff40003800000 */
.L_x_186:
[----:B------:R-:W-:Y:S05]  /*8620*/  BSYNC B0 ;  /* 0x0000000000007941 */ /* 0x000fea0003800000 */
.L_x_185:
[----:B------:R-:W-:Y:S05]  /*8630*/  BRA `(.L_x_187) ;  /* 0xfffffff800e07947 */ /* 0x000fea000383ffff */
.L_x_177:
[----:B0-----:R0:W1:Y:S02]  /*8640*/  SYNCS.PHASECHK.TRANS64.TRYWAIT P0, [R5+URZ], R2 ;  /* 0x00000002050075a7 */ /* 0x001064000800017f */
[----:B-1----:R-:W-:Y:S05]  /*8650*/  @!P0 NANOSLEEP.SYNCS 0x989680 ;  /* 0x009896800000895d */ /* 0x002fea0003900000 */
[----:B------:R-:W1:Y:S02]  /*8660*/  @!P0 SYNCS.PHASECHK.TRANS64 P0, [R5+URZ], R2 ;  /* 0x00000002050085a7 */ /* 0x000e64000800007f */
[----:B-1----:R-:W-:Y:S05]  /*8670*/  @!P0 BRA `(.L_x_177) ;  /* 0xfffffffc00f08947 */ /* 0x002fea000383ffff */
[----:B------:R-:W-:Y:S05]  /*8680*/  BRA `(.L_x_188) ;  /* 0xfffffffc00207947 */ /* 0x000fea000383ffff */
.L_x_178:
[----:B0-----:R0:W1:Y:S02]  /*8690*/  SYNCS.PHASECHK.TRANS64.TRYWAIT P0, [R7+URZ], R4 ;  /* 0x00000004070075a7 */ /* 0x001064000800017f */
[----:B-1----:R-:W-:Y:S05]  /*86a0*/  @!P0 NANOSLEEP.SYNCS 0x989680 ;  /* 0x009896800000895d */ /* 0x002fea0003900000 */
[----:B------:R-:W1:Y:S02]  /*86b0*/  @!P0 SYNCS.PHASECHK.TRANS64 P0, [R7+URZ], R4 ;  /* 0x00000004070085a7 */ /* 0x000e64000800007f */
[----:B-1----:R-:W-:Y:S05]  /*86c0*/  @!P0 BRA `(.L_x_178) ;  /* 0xfffffffc00f08947 */ /* 0x002fea000383ffff */
[----:B------:R-:W-:Y:S05]  /*86d0*/  BRA `(.L_x_189) ;  /* 0xfffffffc00307947 */ /* 0x000fea000383ffff */
.L_x_179:
[----:B-1----:R1:W2:Y:S02]  /*86e0*/  SYNCS.PHASECHK.TRANS64.TRYWAIT P0, [R6+URZ], R5 ;  /* 0x00000005060075a7 */ /* 0x0022a4000800017f */
[----:B--2---:R-:W-:Y:S05]  /*86f0*/  @!P0 NANOSLEEP.SYNCS 0x989680 ;  /* 0x009896800000895d */ /* 0x004fea0003900000 */
[----:B------:R-:W2:Y:S02]  /*8700*/  @!P0 SYNCS.PHASECHK.TRANS64 P0, [R6+URZ], R5 ;  /* 0x00000005060085a7 */ /* 0x000ea4000800007f */
[----:B--2---:R-:W-:Y:S05]  /*8710*/  @!P0 BRA `(.L_x_179) ;  /* 0xfffffffc00f08947 */ /* 0x004fea000383ffff */
[----:B------:R-:W-:Y:S05]  /*8720*/  BRA `(.L_x_190) ;  /* 0xfffffffc00387947 */ /* 0x000fea000383ffff */
.L_x_191:
[----:B------:R-:W-:-:S00]  /*8730*/  BRA `(.L_x_191) ;  /* 0xfffffffc00fc7947 */ /* 0x000fc0000383ffff */
[----:B------:R-:W-:-:S00]  /*8740*/  NOP ;  /* 0x0000000000007918 */ /* 0x000fc00000000000 */
        /* <DEDUP_REMOVED lines=11> */
.L_x_192:


//--------------------- .nv.shared._ZN7cutlass13device_kernelINS_4gemm6kernel13GemmUniversalIN4cute5tupleIJiiiiEEENS1_10collective13CollectiveMmaINS1_40MainloopSm90TmaGmmaWarpSpecializedSparseILi4ENS5_IJNS4_1CILi1EEENSA_ILi2EEESB_EEENS1_35KernelTmaWarpSpecializedCooperativeEEENS5_IJNSA_ILi128EEESG_SG_EEENS_6half_tENS5_IJNS4_6LayoutINS5_IJiNS5_IJSC_iEEEiEEENS5_IJlNS5_IJSB_SC_EEElEEEEENSJ_INS5_IJNS5_IJNS5_IJNSA_ILi8EEESC_NSA_ILi4EEEEEEiEEENS5_IJNS5_IJNSA_ILi16EEESC_SQ_EEEiEEEiEEENS5_IJNS5_IJNS5_IJSG_ST_NSA_ILi2048EEEEEENSA_ILi8192EEEEEENS5_IJNS5_IJSB_NSA_ILi1024EEENSA_ILi32EEEEEElEEElEEEEEEEESI_NS5_IJlSB_lEEENS4_8TiledMMAINS4_8MMA_AtomIJNS4_4SM904GMMA6SPARSE27GMMA_64x128x32_F32F16F16_SSILNS1C_5MajorE0ELS1F_0ELNS1C_7ScaleInE1ELS1G_1ELNS1C_9SparseSelE0EEEEEENSJ_INS5_IJSC_SB_SB_EEENS5_IJSB_NSA_ILi0EEES1L_EEEEENS5_IJNS4_10UnderscoreES1O_S1O_EEEEENS4_23SM90_TMA_LOAD_MULTICASTENS4_14ComposedLayoutINS4_7SwizzleILi3ELi4ELi3EEENS4_25smem_sparse_ptr_flag_bitsILi2ELi16EEENSJ_INS5_IJNS5_IJSB_SP_EEENS5_IJSC_NSA_ILi64EEEEEEEEENS5_IJNS5_IJS1L_SG_EEESM_EEEEEEEvNS4_8identityENS4_13SM90_TMA_LOADENS1S_IS1U_NS4_18smem_ptr_flag_bitsILi16EEENSJ_INS5_IJSP_S1Y_EEENS5_IJS1Y_SB_EEEEEEEvS25_EENS_8epilogue10collective6detail29Sm90TmaWarpSpecializedAdapterINS2F_15DefaultEpilogueIfNS5_IJSB_llEEES2J_NS2E_6thread17LinearCombinationIfLi1EffLNS2K_9ScaleType4KindE0ELNS_15FloatRoundStyleE2EfEENS1_15EpilogueDefaultEEEEEvvEEEEvNT_6ParamsE --------------------------
	.section	.nv.shared._ZN7cutlass13device_kernelINS_4gemm6kernel13GemmUniversalIN4cute5tupleIJiiiiEEENS1_10collective13CollectiveMmaINS1_40MainloopSm90TmaGmmaWarpSpecializedSparseILi4ENS5_IJNS4_1CILi1EEENSA_ILi2EEESB_EEENS1_35KernelTmaWarpSpecializedCooperativeEEENS5_IJNSA_ILi128EEESG_SG_EEENS_6half_tENS5_IJNS4_6LayoutINS5_IJiNS5_IJSC_iEEEiEEENS5_IJlNS5_IJSB_SC_EEElEEEEENSJ_INS5_IJNS5_IJNS5_IJNSA_ILi8EEESC_NSA_ILi4EEEEEEiEEENS5_IJNS5_IJNSA_ILi16EEESC_SQ_EEEiEEEiEEENS5_IJNS5_IJNS5_IJSG_ST_NSA_ILi2048EEEEEENSA_ILi8192EEEEEENS5_IJNS5_IJSB_NSA_ILi1024EEENSA_ILi32EEEEEElEEElEEEEEEEESI_NS5_IJlSB_lEEENS4_8TiledMMAINS4_8MMA_AtomIJNS4_4SM904GMMA6SPARSE27GMMA_64x128x32_F32F16F16_SSILNS1C_5MajorE0ELS1F_0ELNS1C_7ScaleInE1ELS1G_1ELNS1C_9SparseSelE0EEEEEENSJ_INS5_IJSC_SB_SB_EEENS5_IJSB_NSA_ILi0EEES1L_EEEEENS5_IJNS4_10UnderscoreES1O_S1O_EEEEENS4_23SM90_TMA_LOAD_MULTICASTENS4_14ComposedLayoutINS4_7SwizzleILi3ELi4ELi3EEENS4_25smem_sparse_ptr_flag_bitsILi2ELi16EEENSJ_INS5_IJNS5_IJSB_SP_EEENS5_IJSC_NSA_ILi64EEEEEEEEENS5_IJNS5_IJS1L_SG_EEESM_EEEEEEEvNS4_8identityENS4_13SM90_TMA_LOADENS1S_IS1U_NS4_18smem_ptr_flag_bitsILi16EEENSJ_INS5_IJSP_S1Y_EEENS5_IJS1Y_SB_EEEEEEEvS25_EENS_8epilogue10collective6detail29Sm90TmaWarpSpecializedAdapterINS2F_15DefaultEpilogueIfNS5_IJSB_llEEES2J_NS2E_6thread17LinearCombinationIfLi1EffLNS2K_9ScaleType4KindE0ELNS_15FloatRoundStyleE2EfEENS1_15EpilogueDefaultEEEEEvvEEEEvNT_6ParamsE,"aw",@nobits
	.sectionflags	@""
	.align	16
	.zero		1024


//--------------------- .nv.shared.reserved.0     --------------------------
	.section	.nv.shared.reserved.0,"aw",@nobits
	.weak		__nv_reservedSMEM_offset_0_alias
	.size		__nv_reservedSMEM_offset_0_alias, 0, 0
	.other		__nv_reservedSMEM_offset_0_alias,@"STO_CUDA_RESERVED_SHARED STV_DEFAULT"
__nv_reservedSMEM_offset_0_alias:
	.zero		0


//--------------------- .nv.global                --------------------------
	.section	.nv.global,"aw",@nobits
.nv.global:
	.type		_ZN39_INTERNAL_2dfa3923_4_k_cu_9b6c123f_27924cute1_E,@object
	.size		_ZN39_INTERNAL_2dfa3923_4_k_cu_9b6c123f_27924cute1_E,(_ZN39_INTERNAL_2dfa3923_4_k_cu_9b6c123f_27924cuda3std3__45__cpo6cbeginE - _ZN39_INTERNAL_2dfa3923_4_k_cu_9b6c123f_27924cute1_E)
_ZN39_INTERNAL_2dfa3923_4_k_cu_9b6c123f_27924cute1_E:
	.zero		1
	.type		_ZN39_INTERNAL_2dfa3923_4_k_cu_9b6c123f_27924cuda3std3__45__cpo6cbeginE,@object
	.size		_ZN39_INTERNAL_2dfa3923_4_k_cu_9b6c123f_27924cuda3std3__45__cpo6cbeginE,(_ZN39_INTERNAL_2dfa3923_4_k_cu_9b6c123f_27924cuda3std3__48in_placeE - _ZN39_INTERNAL_2dfa3923_4_k_cu_9b6c123f_27924cuda3std3__45__cpo6cbeginE)
_ZN39_INTERNAL_2dfa3923_4_k_cu_9b6c123f_27924cuda3std3__45__cpo6cbeginE:
	.zero		1
	.type		_ZN39_INTERNAL_2dfa3923_4_k_cu_9b6c123f_27924cuda3std3__48in_placeE,@object
	.size		_ZN39_INTERNAL_2dfa3923_4_k_cu_9b6c123f_27924cuda3std3__48in_placeE,(_ZN39_INTERNAL_2dfa3923_4_k_cu_9b6c123f_27924cuda3std6ranges3__45__cpo9iter_moveE - _ZN39_INTERNAL_2dfa3923_4_k_cu_9b6c123f_27924cuda3std3__48in_placeE)
_ZN39_INTERNAL_2dfa3923_4_k_cu_9b6c123f_27924cuda3std3__48in_placeE:
	.zero		1
	.type		_ZN39_INTERNAL_2dfa3923_4_k_cu_9b6c123f_27924cuda3std6ranges3__45__cpo9iter_moveE,@object
	.size		_ZN39_INTERNAL_2dfa3923_4_k_cu_9b6c123f_27924cuda3std6ranges3__45__cpo9iter_moveE,(_ZN39_INTERNAL_2dfa3923_4_k_cu_9b6c123f_27924cuda3std3__45__cpo5beginE - _ZN39_INTERNAL_2dfa3923_4_k_cu_9b6c123f_27924cuda3std6ranges3__45__cpo9iter_moveE)
_ZN39_INTERNAL_2dfa3923_4_k_cu_9b6c123f_27924cuda3std6ranges3__45__cpo9iter_moveE:
	.zero		1
	.type		_ZN39_INTERNAL_2dfa3923_4_k_cu_9b6c123f_27924cuda3std3__45__cpo5beginE,@object
	.size		_ZN39_INTERNAL_2dfa3923_4_k_cu_9b6c123f_27924cuda3std3__45__cpo5beginE,(_ZN39_INTERNAL_2dfa3923_4_k_cu_9b6c123f_27924cuda3std3__441_GLOBAL__N__2dfa3923_4_k_cu_9b6c123f_27926ignoreE - _ZN39_INTERNAL_2dfa3923_4_k_cu_9b6c123f_27924cuda3std3__45__cpo5beginE)
_ZN39_INTERNAL_2dfa3923_4_k_cu_9b6c123f_27924cuda3std3__45__cpo5beginE:
	.zero		1
	.type		_ZN39_INTERNAL_2dfa3923_4_k_cu_9b6c123f_27924cuda3std3__441_GLOBAL__N__2dfa3923_4_k_cu_9b6c123f_27926ignoreE,@object
	.size		_ZN39_INTERNAL_2dfa3923_4_k_cu_9b6c123f_27924cuda3std3__441_GLOBAL__N__2dfa3923_4_k_cu_9b6c123f_27926ignoreE,(_ZN39_INTERNAL_2dfa3923_4_k_cu_9b6c123f_27924cute7productE - _ZN39_INTERNAL_2dfa3923_4_k_cu_9b6c123f_27924cuda3std3__441_GLOBAL__N__2dfa3923_4_k_cu_9b6c123f_27926ignoreE)
_ZN39_INTERNAL_2dfa3923_4_k_cu_9b6c123f_27924cuda3std3__441_GLOBAL__N__2dfa3923_4_k_cu_9b6c123f_27926ignoreE:
	.zero		1
	.type		_ZN39_INTERNAL_2dfa3923_4_k_cu_9b6c123f_27924cute7productE,@object
	.size		_ZN39_INTERNAL_2dfa3923_4_k_cu_9b6c123f_27924cute7productE,(_ZN39_INTERNAL_2dfa3923_4_k_cu_9b6c123f_27924cuda3std3__45__cpo3endE - _ZN39_INTERNAL_2dfa3923_4_k_cu_9b6c123f_27924cute7productE)
_ZN39_INTERNAL_2dfa3923_4_k_cu_9b6c123f_27924cute7productE:
	.zero		1
	.type		_ZN39_INTERNAL_2dfa3923_4_k_cu_9b6c123f_27924cuda3std3__45__cpo3endE,@object
	.size		_ZN39_INTERNAL_2dfa3923_4_k_cu_9b6c123f_27924cuda3std3__45__cpo3endE,(_ZN39_INTERNAL_2dfa3923_4_k_cu_9b6c123f_27924cuda3std3__419piecewise_constructE - _ZN39_INTERNAL_2dfa3923_4_k_cu_9b6c123f_27924cuda3std3__45__cpo3endE)
_ZN39_INTERNAL_2dfa3923_4_k_cu_9b6c123f_27924cuda3std3__45__cpo3endE:
	.zero		1
	.type		_ZN39_INTERNAL_2dfa3923_4_k_cu_9b6c123f_27924cuda3std3__419piecewise_constructE,@object
	.size		_ZN39_INTERNAL_2dfa3923_4_k_cu_9b6c123f_27924cuda3std3__419piecewise_constructE,(_ZN39_INTERNAL_2dfa3923_4_k_cu_9b6c123f_27924cuda3std3__45__cpo4cendE - _ZN39_INTERNAL_2dfa3923_4_k_cu_9b6c123f_27924cuda3std3__419piecewise_constructE)
_ZN39_INTERNAL_2dfa3923_4_k_cu_9b6c123f_27924cuda3std3__419piecewise_constructE:
	.zero		1
	.type		_ZN39_INTERNAL_2dfa3923_4_k_cu_9b6c123f_27924cuda3std3__45__cpo4cendE,@object
	.size		_ZN39_INTERNAL_2dfa3923_4_k_cu_9b6c123f_27924cuda3std3__45__cpo4cendE,(_ZN39_INTERNAL_2dfa3923_4_k_cu_9b6c123f_27924cuda3std6ranges3__45__cpo4swapE - _ZN39_INTERNAL_2dfa3923_4_k_cu_9b6c123f_27924cuda3std3__45__cpo4cendE)
_ZN39_INTERNAL_2dfa3923_4_k_cu_9b6c123f_27924cuda3std3__45__cpo4cendE:
	.zero		1
	.type		_ZN39_INTERNAL_2dfa3923_4_k_cu_9b6c123f_27924cuda3std6ranges3__45__cpo4swapE,@object
	.size		_ZN39_INTERNAL_2dfa3923_4_k_cu_9b6c123f_27924cuda3std6ranges3__45__cpo4swapE,(.L_7 - _ZN39_INTERNAL_2dfa3923_4_k_cu_9b6c123f_27924cuda3std6ranges3__45__cpo4swapE)
_ZN39_INTERNAL_2dfa3923_4_k_cu_9b6c123f_27924cuda3std6ranges3__45__cpo4swapE:
	.zero		1
.L_7:


//--------------------- .nv.constant0._ZN7cutlass13device_kernelINS_4gemm6kernel13GemmUniversalIN4cute5tupleIJiiiiEEENS1_10collective13CollectiveMmaINS1_40MainloopSm90TmaGmmaWarpSpecializedSparseILi4ENS5_IJNS4_1CILi1EEENSA_ILi2EEESB_EEENS1_35KernelTmaWarpSpecializedCooperativeEEENS5_IJNSA_ILi128EEESG_SG_EEENS_6half_tENS5_IJNS4_6LayoutINS5_IJiNS5_IJSC_iEEEiEEENS5_IJlNS5_IJSB_SC_EEElEEEEENSJ_INS5_IJNS5_IJNS5_IJNSA_ILi8EEESC_NSA_ILi4EEEEEEiEEENS5_IJNS5_IJNSA_ILi16EEESC_SQ_EEEiEEEiEEENS5_IJNS5_IJNS5_IJSG_ST_NSA_ILi2048EEEEEENSA_ILi8192EEEEEENS5_IJNS5_IJSB_NSA_ILi1024EEENSA_ILi32EEEEEElEEElEEEEEEEESI_NS5_IJlSB_lEEENS4_8TiledMMAINS4_8MMA_AtomIJNS4_4SM904GMMA6SPARSE27GMMA_64x128x32_F32F16F16_SSILNS1C_5MajorE0ELS1F_0ELNS1C_7ScaleInE1ELS1G_1ELNS1C_9SparseSelE0EEEEEENSJ_INS5_IJSC_SB_SB_EEENS5_IJSB_NSA_ILi0EEES1L_EEEEENS5_IJNS4_10UnderscoreES1O_S1O_EEEEENS4_23SM90_TMA_LOAD_MULTICASTENS4_14ComposedLayoutINS4_7SwizzleILi3ELi4ELi3EEENS4_25smem_sparse_ptr_flag_bitsILi2ELi16EEENSJ_INS5_IJNS5_IJSB_SP_EEENS5_IJSC_NSA_ILi64EEEEEEEEENS5_IJNS5_IJS1L_SG_EEESM_EEEEEEEvNS4_8identityENS4_13SM90_TMA_LOADENS1S_IS1U_NS4_18smem_ptr_flag_bitsILi16EEENSJ_INS5_IJSP_S1Y_EEENS5_IJS1Y_SB_EEEEEEEvS25_EENS_8epilogue10collective6detail29Sm90TmaWarpSpecializedAdapterINS2F_15DefaultEpilogueIfNS5_IJSB_llEEES2J_NS2E_6thread17LinearCombinationIfLi1EffLNS2K_9ScaleType4KindE0ELNS_15FloatRoundStyleE2EfEENS1_15EpilogueDefaultEEEEEvvEEEEvNT_6ParamsE --------------------------
	.section	.nv.constant0._ZN7cutlass13device_kernelINS_4gemm6kernel13GemmUniversalIN4cute5tupleIJiiiiEEENS1_10collective13CollectiveMmaINS1_40MainloopSm90TmaGmmaWarpSpecializedSparseILi4ENS5_IJNS4_1CILi1EEENSA_ILi2EEESB_EEENS1_35KernelTmaWarpSpecializedCooperativeEEENS5_IJNSA_ILi128EEESG_SG_EEENS_6half_tENS5_IJNS4_6LayoutINS5_IJiNS5_IJSC_iEEEiEEENS5_IJlNS5_IJSB_SC_EEElEEEEENSJ_INS5_IJNS5_IJNS5_IJNSA_ILi8EEESC_NSA_ILi4EEEEEEiEEENS5_IJNS5_IJNSA_ILi16EEESC_SQ_EEEiEEEiEEENS5_IJNS5_IJNS5_IJSG_ST_NSA_ILi2048EEEEEENSA_ILi8192EEEEEENS5_IJNS5_IJSB_NSA_ILi1024EEENSA_ILi32EEEEEElEEElEEEEEEEESI_NS5_IJlSB_lEEENS4_8TiledMMAINS4_8MMA_AtomIJNS4_4SM904GMMA6SPARSE27GMMA_64x128x32_F32F16F16_SSILNS1C_5MajorE0ELS1F_0ELNS1C_7ScaleInE1ELS1G_1ELNS1C_9SparseSelE0EEEEEENSJ_INS5_IJSC_SB_SB_EEENS5_IJSB_NSA_ILi0EEES1L_EEEEENS5_IJNS4_10UnderscoreES1O_S1O_EEEEENS4_23SM90_TMA_LOAD_MULTICASTENS4_14ComposedLayoutINS4_7SwizzleILi3ELi4ELi3EEENS4_25smem_sparse_ptr_flag_bitsILi2ELi16EEENSJ_INS5_IJNS5_IJSB_SP_EEENS5_IJSC_NSA_ILi64EEEEEEEEENS5_IJNS5_IJS1L_SG_EEESM_EEEEEEEvNS4_8identityENS4_13SM90_TMA_LOADENS1S_IS1U_NS4_18smem_ptr_flag_bitsILi16EEENSJ_INS5_IJSP_S1Y_EEENS5_IJS1Y_SB_EEEEEEEvS25_EENS_8epilogue10collective6detail29Sm90TmaWarpSpecializedAdapterINS2F_15DefaultEpilogueIfNS5_IJSB_llEEES2J_NS2E_6thread17LinearCombinationIfLi1EffLNS2K_9ScaleType4KindE0ELNS_15FloatRoundStyleE2EfEENS1_15EpilogueDefaultEEEEEvvEEEEvNT_6ParamsE,"a",@progbits
	.sectionflags	@""
	.align	4
.nv.constant0._ZN7cutlass13device_kernelINS_4gemm6kernel13GemmUniversalIN4cute5tupleIJiiiiEEENS1_10collective13CollectiveMmaINS1_40MainloopSm90TmaGmmaWarpSpecializedSparseILi4ENS5_IJNS4_1CILi1EEENSA_ILi2EEESB_EEENS1_35KernelTmaWarpSpecializedCooperativeEEENS5_IJNSA_ILi128EEESG_SG_EEENS_6half_tENS5_IJNS4_6LayoutINS5_IJiNS5_IJSC_iEEEiEEENS5_IJlNS5_IJSB_SC_EEElEEEEENSJ_INS5_IJNS5_IJNS5_IJNSA_ILi8EEESC_NSA_ILi4EEEEEEiEEENS5_IJNS5_IJNSA_ILi16EEESC_SQ_EEEiEEEiEEENS5_IJNS5_IJNS5_IJSG_ST_NSA_ILi2048EEEEEENSA_ILi8192EEEEEENS5_IJNS5_IJSB_NSA_ILi1024EEENSA_ILi32EEEEEElEEElEEEEEEEESI_NS5_IJlSB_lEEENS4_8TiledMMAINS4_8MMA_AtomIJNS4_4SM904GMMA6SPARSE27GMMA_64x128x32_F32F16F16_SSILNS1C_5MajorE0ELS1F_0ELNS1C_7ScaleInE1ELS1G_1ELNS1C_9SparseSelE0EEEEEENSJ_INS5_IJSC_SB_SB_EEENS5_IJSB_NSA_ILi0EEES1L_EEEEENS5_IJNS4_10UnderscoreES1O_S1O_EEEEENS4_23SM90_TMA_LOAD_MULTICASTENS4_14ComposedLayoutINS4_7SwizzleILi3ELi4ELi3EEENS4_25smem_sparse_ptr_flag_bitsILi2ELi16EEENSJ_INS5_IJNS5_IJSB_SP_EEENS5_IJSC_NSA_ILi64EEEEEEEEENS5_IJNS5_IJS1L_SG_EEESM_EEEEEEEvNS4_8identityENS4_13SM90_TMA_LOADENS1S_IS1U_NS4_18smem_ptr_flag_bitsILi16EEENSJ_INS5_IJSP_S1Y_EEENS5_IJS1Y_SB_EEEEEEEvS25_EENS_8epilogue10collective6detail29Sm90TmaWarpSpecializedAdapterINS2F_15DefaultEpilogueIfNS5_IJSB_llEEES2J_NS2E_6thread17LinearCombinationIfLi1EffLNS2K_9ScaleType4KindE0ELNS_15FloatRoundStyleE2EfEENS1_15EpilogueDefaultEEEEEvvEEEEvNT_6ParamsE:
	.zero		1920


//--------------------- SYMBOLS --------------------------

	.type		.nv.reservedSmem.offset0,@object
	.size		.nv.reservedSmem.offset0,0x4
